// auto-generated by cutlass_sweep.gemm — config: {"arch": "sm_100", "cluster_m": 2, "cluster_n": 1, "dtype": "int8", "dtype_b": "int8", "layout": "nt", "stages": 0, "tile_k": 32, "tile_m": 64, "tile_n": 64}
#include "cutlass/cutlass.h"
#include "cutlass/gemm/collective/collective_builder.hpp"
#include "cutlass/gemm/device/gemm_universal_adapter.h"
#include "cutlass/gemm/kernel/gemm_universal.hpp"
#include "cutlass/epilogue/collective/collective_builder.hpp"

using ElemA = int8_t;
using ElemB = int8_t;
using ElemCD = int8_t;
using Acc  = int32_t;
using TileShape    = cute::Shape<cute::_64, cute::_64, cute::_32>;
using ClusterShape = cute::Shape<cute::_2, cute::_1, cute::_1>;

using CollectiveEpilogue = typename cutlass::epilogue::collective::CollectiveBuilder<
    cutlass::arch::Sm100, cutlass::arch::OpClassTensorOp,
    TileShape, ClusterShape,
    cutlass::epilogue::collective::EpilogueTileAuto,
    Acc, Acc,
    ElemCD, cutlass::layout::RowMajor, 128 / cutlass::sizeof_bits<ElemCD>::value,
    ElemCD, cutlass::layout::RowMajor, 128 / cutlass::sizeof_bits<ElemCD>::value,
    cutlass::epilogue::collective::EpilogueScheduleAuto
  >::CollectiveOp;

using CollectiveMainloop = typename cutlass::gemm::collective::CollectiveBuilder<
    cutlass::arch::Sm100, cutlass::arch::OpClassTensorOp,
    ElemA, cutlass::layout::RowMajor, 128 / cutlass::sizeof_bits<ElemA>::value,
    ElemB, cutlass::layout::ColumnMajor, 128 / cutlass::sizeof_bits<ElemB>::value,
    Acc,
    TileShape, ClusterShape,
    cutlass::gemm::collective::StageCountAutoCarveout<static_cast<int>(sizeof(typename CollectiveEpilogue::SharedStorage))>,
    cutlass::gemm::collective::KernelScheduleAuto
  >::CollectiveOp;

using GemmKernel = cutlass::gemm::kernel::GemmUniversal<
    cute::Shape<int,int,int,int>,
    CollectiveMainloop,
    CollectiveEpilogue
>;
using Gemm = cutlass::gemm::device::GemmUniversalAdapter<GemmKernel>;

// Force the device kernel symbol into the cubin without needing a host main.
auto* _anchor = &cutlass::device_kernel<GemmKernel>;


// ===== COMPILED SASS (sm_100a) =====

	.target	sm_100a

	.elftype	@"ET_EXEC"


//--------------------- .note.nv.tkinfo           --------------------------
	.section	.note.nv.tkinfo,"",@"SHT_NOTE"
	.sectionflags	@"SHF_NOTE_NV_TKINFO"
	.tkinfo
        /*0018*/ 	.word	0x00000002
        /*0030*/ 	.string	""
        /*0030*/ 	.string	"ptxas"
        /*0030*/ 	.string	"Cuda compilation tools, release 13.0, V13.0.88"
        /*0030*/ 	.string	"Build cuda_13.0.r13.0/compiler.36424714_0"
        /*0030*/ 	.string	"-arch sm_100a -m 64 "



//--------------------- .note.nv.cuinfo           --------------------------
	.section	.note.nv.cuinfo,"",@"SHT_NOTE"
	.sectionflags	@"SHF_NOTE_NV_CUINFO"
        /*0018*/ 	.short	0x0002
        /*001a*/ 	.short	0x0064
        /*001c*/ 	.short	0x0082
	.zero		2


//--------------------- .nv.info                  --------------------------
	.section	.nv.info,"",@"SHT_CUDA_INFO"
	.align	4


	//----- nvinfo : EIATTR_REGCOUNT
	.align		4
        /*0000*/ 	.byte	0x04, 0x2f
        /*0002*/ 	.short	(.L_19 - .L_18)
	.align		4
.L_18:
        /*0004*/ 	.word	index@(_ZN7cutlass13device_kernelINS_4gemm6kernel13GemmUniversalIN4cute5tupleIJiiiiEEENS1_10collective13CollectiveMmaINS1_35MainloopSm100TmaUmmaWarpSpecializedILi54ELi2ELi4ENS5_IJNS4_1CILi2EEENSA_ILi1EEESC_EEEEENS5_IJNSA_ILi64EEESF_NSA_ILi32EEEEEEaNS5_IJlSC_lEEEaSI_NS4_8TiledMMAINS4_8MMA_AtomIJNS4_15SM100_MMA_S8_SSIaaiLi64ELi64ELNS4_4UMMA5MajorE0ELSN_0ELNSM_8SaturateE0EEEEEENS4_6LayoutINS5_IJSC_SC_SC_EEENS5_IJNSA_ILi0EEEST_ST_EEEEENS5_IJNS4_10UnderscoreESW_SW_EEEEENS4_13SM90_TMA_LOADENS4_14ComposedLayoutINS4_7SwizzleILi1ELi4ELi3EEENS4_18smem_ptr_flag_bitsILi8EEENSR_INS5_IJNSA_ILi8EEESG_EEENS5_IJSG_SC_EEEEEEEvNS4_8identityENS4_23SM90_TMA_LOAD_MULTICASTES19_vS1A_EENS_8epilogue10collective18CollectiveEpilogueINS1D_23Sm100TmaWarpSpecializedILi1ELi1ELi32ELb0ELb0EEEJSH_NS5_IJNSR_ISF_SC_EES1I_EEEaSI_aSI_NS1D_6fusion15FusionCallbacksIS1H_NS1K_17LinearCombinationIaiaiLNS_15FloatRoundStyleE2EEESH_S1J_JEEENS4_5SM1004TMEM4LOAD26SM100_TMEM_LOAD_16dp32b32xESZ_NS10_INS11_ILi2ELi4ELi3EEES14_NSR_INS5_IJS15_SF_EEENS5_IJSF_SC_EEEEEEENS4_39AutoVectorizingCopyWithAssumedAlignmentILi128EEENS4_14SM90_TMA_STOREES1Y_S20_S20_EEEvvEEEEvNT_6ParamsE)
        /*0008*/ 	.word	0x00000059


	//----- nvinfo : EIATTR_FRAME_SIZE
	.align		4
.L_19:
        /*000c*/ 	.byte	0x04, 0x11
        /*000e*/ 	.short	(.L_21 - .L_20)
	.align		4
.L_20:
        /*0010*/ 	.word	index@($__internal_2_$__cuda_sm10x_tcgen05_guardrail_trap_unallocated_columns_being_dealloced)
        /*0014*/ 	.word	0x00000000


	//----- nvinfo : EIATTR_FRAME_SIZE
	.align		4
.L_21:
        /*0018*/ 	.byte	0x04, 0x11
        /*001a*/ 	.short	(.L_23 - .L_22)
	.align		4
.L_22:
        /*001c*/ 	.word	index@($__internal_1_$__cuda_sm10x_tcgen05_guardrail_trap_phase_invalid_during_alloc)
        /*0020*/ 	.word	0x00000000


	//----- nvinfo : EIATTR_FRAME_SIZE
	.align		4
.L_23:
        /*0024*/ 	.byte	0x04, 0x11
        /*0026*/ 	.short	(.L_25 - .L_24)
	.align		4
.L_24:
        /*0028*/ 	.word	index@($__internal_0_$__cuda_sm10x_tcgen05_guardrail_trap_col_being_dealloced_not_returned_by_alloc)
        /*002c*/ 	.word	0x00000000


	//----- nvinfo : EIATTR_FRAME_SIZE
	.align		4
.L_25:
        /*0030*/ 	.byte	0x04, 0x11
        /*0032*/ 	.short	(.L_27 - .L_26)
	.align		4
.L_26:
        /*0034*/ 	.word	index@(_ZN7cutlass13device_kernelINS_4gemm6kernel13GemmUniversalIN4cute5tupleIJiiiiEEENS1_10collective13CollectiveMmaINS1_35MainloopSm100TmaUmmaWarpSpecializedILi54ELi2ELi4ENS5_IJNS4_1CILi2EEENSA_ILi1EEESC_EEEEENS5_IJNSA_ILi64EEESF_NSA_ILi32EEEEEEaNS5_IJlSC_lEEEaSI_NS4_8TiledMMAINS4_8MMA_AtomIJNS4_15SM100_MMA_S8_SSIaaiLi64ELi64ELNS4_4UMMA5MajorE0ELSN_0ELNSM_8SaturateE0EEEEEENS4_6LayoutINS5_IJSC_SC_SC_EEENS5_IJNSA_ILi0EEEST_ST_EEEEENS5_IJNS4_10UnderscoreESW_SW_EEEEENS4_13SM90_TMA_LOADENS4_14ComposedLayoutINS4_7SwizzleILi1ELi4ELi3EEENS4_18smem_ptr_flag_bitsILi8EEENSR_INS5_IJNSA_ILi8EEESG_EEENS5_IJSG_SC_EEEEEEEvNS4_8identityENS4_23SM90_TMA_LOAD_MULTICASTES19_vS1A_EENS_8epilogue10collective18CollectiveEpilogueINS1D_23Sm100TmaWarpSpecializedILi1ELi1ELi32ELb0ELb0EEEJSH_NS5_IJNSR_ISF_SC_EES1I_EEEaSI_aSI_NS1D_6fusion15FusionCallbacksIS1H_NS1K_17LinearCombinationIaiaiLNS_15FloatRoundStyleE2EEESH_S1J_JEEENS4_5SM1004TMEM4LOAD26SM100_TMEM_LOAD_16dp32b32xESZ_NS10_INS11_ILi2ELi4ELi3EEES14_NSR_INS5_IJS15_SF_EEENS5_IJSF_SC_EEEEEEENS4_39AutoVectorizingCopyWithAssumedAlignmentILi128EEENS4_14SM90_TMA_STOREES1Y_S20_S20_EEEvvEEEEvNT_6ParamsE)
        /*0038*/ 	.word	0x00000000


	//----- nvinfo : EIATTR_MIN_STACK_SIZE
	.align		4
.L_27:
        /*003c*/ 	.byte	0x04, 0x12
        /*003e*/ 	.short	(.L_29 - .L_28)
	.align		4
.L_28:
        /*0040*/ 	.word	index@(_ZN7cutlass13device_kernelINS_4gemm6kernel13GemmUniversalIN4cute5tupleIJiiiiEEENS1_10collective13CollectiveMmaINS1_35MainloopSm100TmaUmmaWarpSpecializedILi54ELi2ELi4ENS5_IJNS4_1CILi2EEENSA_ILi1EEESC_EEEEENS5_IJNSA_ILi64EEESF_NSA_ILi32EEEEEEaNS5_IJlSC_lEEEaSI_NS4_8TiledMMAINS4_8MMA_AtomIJNS4_15SM100_MMA_S8_SSIaaiLi64ELi64ELNS4_4UMMA5MajorE0ELSN_0ELNSM_8SaturateE0EEEEEENS4_6LayoutINS5_IJSC_SC_SC_EEENS5_IJNSA_ILi0EEEST_ST_EEEEENS5_IJNS4_10UnderscoreESW_SW_EEEEENS4_13SM90_TMA_LOADENS4_14ComposedLayoutINS4_7SwizzleILi1ELi4ELi3EEENS4_18smem_ptr_flag_bitsILi8EEENSR_INS5_IJNSA_ILi8EEESG_EEENS5_IJSG_SC_EEEEEEEvNS4_8identityENS4_23SM90_TMA_LOAD_MULTICASTES19_vS1A_EENS_8epilogue10collective18CollectiveEpilogueINS1D_23Sm100TmaWarpSpecializedILi1ELi1ELi32ELb0ELb0EEEJSH_NS5_IJNSR_ISF_SC_EES1I_EEEaSI_aSI_NS1D_6fusion15FusionCallbacksIS1H_NS1K_17LinearCombinationIaiaiLNS_15FloatRoundStyleE2EEESH_S1J_JEEENS4_5SM1004TMEM4LOAD26SM100_TMEM_LOAD_16dp32b32xESZ_NS10_INS11_ILi2ELi4ELi3EEES14_NSR_INS5_IJS15_SF_EEENS5_IJSF_SC_EEEEEEENS4_39AutoVectorizingCopyWithAssumedAlignmentILi128EEENS4_14SM90_TMA_STOREES1Y_S20_S20_EEEvvEEEEvNT_6ParamsE)
        /*0044*/ 	.word	0x00000000
.L_29:


//--------------------- .nv.compat                --------------------------
	.section	.nv.compat,"",@"SHT_CUDA_COMPAT_INFO"
	.align	4
        /*0000*/ 	.byte	0x02, 0x09, 0x01, 0x00, 0x02, 0x02, 0x03, 0x00, 0x02, 0x05, 0x06, 0x00, 0x03, 0x07, 0x01, 0x01
        /*0010*/ 	.byte	0x02, 0x03, 0x01, 0x00, 0x02, 0x06, 0x01, 0x00, 0x04, 0x0b, 0x08, 0x00, 0x01, 0x00, 0x00, 0x00
        /*0020*/ 	.byte	0x00, 0x00, 0x00, 0x00


//--------------------- .nv.info._ZN7cutlass13device_kernelINS_4gemm6kernel13GemmUniversalIN4cute5tupleIJiiiiEEENS1_10collective13CollectiveMmaINS1_35MainloopSm100TmaUmmaWarpSpecializedILi54ELi2ELi4ENS5_IJNS4_1CILi2EEENSA_ILi1EEESC_EEEEENS5_IJNSA_ILi64EEESF_NSA_ILi32EEEEEEaNS5_IJlSC_lEEEaSI_NS4_8TiledMMAINS4_8MMA_AtomIJNS4_15SM100_MMA_S8_SSIaaiLi64ELi64ELNS4_4UMMA5MajorE0ELSN_0ELNSM_8SaturateE0EEEEEENS4_6LayoutINS5_IJSC_SC_SC_EEENS5_IJNSA_ILi0EEEST_ST_EEEEENS5_IJNS4_10UnderscoreESW_SW_EEEEENS4_13SM90_TMA_LOADENS4_14ComposedLayoutINS4_7SwizzleILi1ELi4ELi3EEENS4_18smem_ptr_flag_bitsILi8EEENSR_INS5_IJNSA_ILi8EEESG_EEENS5_IJSG_SC_EEEEEEEvNS4_8identityENS4_23SM90_TMA_LOAD_MULTICASTES19_vS1A_EENS_8epilogue10collective18CollectiveEpilogueINS1D_23Sm100TmaWarpSpecializedILi1ELi1ELi32ELb0ELb0EEEJSH_NS5_IJNSR_ISF_SC_EES1I_EEEaSI_aSI_NS1D_6fusion15FusionCallbacksIS1H_NS1K_17LinearCombinationIaiaiLNS_15FloatRoundStyleE2EEESH_S1J_JEEENS4_5SM1004TMEM4LOAD26SM100_TMEM_LOAD_16dp32b32xESZ_NS10_INS11_ILi2ELi4ELi3EEES14_NSR_INS5_IJS15_SF_EEENS5_IJSF_SC_EEEEEEENS4_39AutoVectorizingCopyWithAssumedAlignmentILi128EEENS4_14SM90_TMA_STOREES1Y_S20_S20_EEEvvEEEEvNT_6ParamsE --------------------------
	.section	.nv.info._ZN7cutlass13device_kernelINS_4gemm6kernel13GemmUniversalIN4cute5tupleIJiiiiEEENS1_10collective13CollectiveMmaINS1_35MainloopSm100TmaUmmaWarpSpecializedILi54ELi2ELi4ENS5_IJNS4_1CILi2EEENSA_ILi1EEESC_EEEEENS5_IJNSA_ILi64EEESF_NSA_ILi32EEEEEEaNS5_IJlSC_lEEEaSI_NS4_8TiledMMAINS4_8MMA_AtomIJNS4_15SM100_MMA_S8_SSIaaiLi64ELi64ELNS4_4UMMA5MajorE0ELSN_0ELNSM_8SaturateE0EEEEEENS4_6LayoutINS5_IJSC_SC_SC_EEENS5_IJNSA_ILi0EEEST_ST_EEEEENS5_IJNS4_10UnderscoreESW_SW_EEEEENS4_13SM90_TMA_LOADENS4_14ComposedLayoutINS4_7SwizzleILi1ELi4ELi3EEENS4_18smem_ptr_flag_bitsILi8EEENSR_INS5_IJNSA_ILi8EEESG_EEENS5_IJSG_SC_EEEEEEEvNS4_8identityENS4_23SM90_TMA_LOAD_MULTICASTES19_vS1A_EENS_8epilogue10collective18CollectiveEpilogueINS1D_23Sm100TmaWarpSpecializedILi1ELi1ELi32ELb0ELb0EEEJSH_NS5_IJNSR_ISF_SC_EES1I_EEEaSI_aSI_NS1D_6fusion15FusionCallbacksIS1H_NS1K_17LinearCombinationIaiaiLNS_15FloatRoundStyleE2EEESH_S1J_JEEENS4_5SM1004TMEM4LOAD26SM100_TMEM_LOAD_16dp32b32xESZ_NS10_INS11_ILi2ELi4ELi3EEES14_NSR_INS5_IJS15_SF_EEENS5_IJSF_SC_EEEEEEENS4_39AutoVectorizingCopyWithAssumedAlignmentILi128EEENS4_14SM90_TMA_STOREES1Y_S20_S20_EEEvvEEEEvNT_6ParamsE,"",@"SHT_CUDA_INFO"
	.sectionflags	@""
	.align	4


	//----- nvinfo : EIATTR_CUDA_API_VERSION
	.align		4
        /*0000*/ 	.byte	0x04, 0x37
        /*0002*/ 	.short	(.L_31 - .L_30)
.L_30:
        /*0004*/ 	.word	0x00000082


	//----- nvinfo : EIATTR_KPARAM_INFO
	.align		4
.L_31:
        /*0008*/ 	.byte	0x04, 0x17
        /*000a*/ 	.short	(.L_33 - .L_32)
.L_32:
        /*000c*/ 	.word	0x00000000
        /*0010*/ 	.short	0x0000
        /*0012*/ 	.short	0x0000
        /*0014*/ 	.byte	0x00, 0xf0, 0x01, 0x20


	//----- nvinfo : EIATTR_AT_ENTRY_FRAGMENTS
	.align		4
.L_33:
        /*0018*/ 	.byte	0x04, 0x4f
        /*001a*/ 	.short	(.L_35 - .L_34)


	//   ....[0]....
.L_34:
        /*001c*/ 	.word	0x00000006


	//----- nvinfo : EIATTR_RESERVED_SMEM_USED
	.align		4
.L_35:
        /*0020*/ 	.byte	0x01, 0x41
	.zero		2


	//----- nvinfo : EIATTR_SPARSE_MMA_MASK
	.align		4
        /*0024*/ 	.byte	0x03, 0x50
        /*0026*/ 	.short	0x0000


	//----- nvinfo : EIATTR_TCGEN05_1CTA_USED
	.align		4
        /*0028*/ 	.byte	0x01, 0x51
	.zero		2


	//----- nvinfo : EIATTR_MAXREG_COUNT
	.align		4
        /*002c*/ 	.byte	0x03, 0x1b
        /*002e*/ 	.short	0x00ff


	//----- nvinfo : EIATTR_NUM_BARRIERS
	.align		4
        /*0030*/ 	.byte	0x02, 0x4c
        /*0032*/ 	.byte	0x07
	.zero		1


	//----- nvinfo : EIATTR_EXTERNS
	.align		4
        /*0034*/ 	.byte	0x04, 0x0f
        /*0036*/ 	.short	(.L_37 - .L_36)


	//   ....[0]....
	.align		4
.L_36:
        /*0038*/ 	.word	index@(__assertfail)


	//----- nvinfo : EIATTR_MERCURY_ISA_VERSION
	.align		4
.L_37:
        /*003c*/ 	.byte	0x03, 0x5f
        /*003e*/ 	.short	0x0101


	//----- nvinfo : EIATTR_INT_WARP_WIDE_INSTR_OFFSETS
	.align		4
        /*0040*/ 	.byte	0x04, 0x31
        /*0042*/ 	.short	(.L_39 - .L_38)


	//   ....[0]....
.L_38:
        /*0044*/ 	.word	0x00005d30


	//   ....[1]....
        /*0048*/ 	.word	0x00005d60


	//   ....[2]....
        /*004c*/ 	.word	0x00005d80


	//   ....[3]....
        /*0050*/ 	.word	0x00006960


	//   ....[4]....
        /*0054*/ 	.word	0x00006a10


	//----- nvinfo : EIATTR_COOP_GROUP_MASK_REGIDS
	.align		4
.L_39:
        /*0058*/ 	.byte	0x04, 0x29
        /*005a*/ 	.short	(.L_41 - .L_40)


	//   ....[0]....
.L_40:
        /*005c*/ 	.word	0xffffffff


	//   ....[1]....
        /*0060*/ 	.word	0xffffffff


	//   ....[2]....
        /*0064*/ 	.word	0xffffffff


	//   ....[3]....
        /*0068*/ 	.word	0xffffffff


	//   ....[4]....
        /*006c*/ 	.word	0xffffffff


	//   ....[5]....
        /*0070*/ 	.word	0xffffffff


	//   ....[6]....
        /*0074*/ 	.word	0xffffffff


	//   ....[7]....
        /*0078*/ 	.word	0xffffffff


	//   ....[8]....
        /*007c*/ 	.word	0xffffffff


	//   ....[9]....
        /*0080*/ 	.word	0xffffffff


	//   ....[10]....
        /*0084*/ 	.word	0xffffffff


	//   ....[11]....
        /*0088*/ 	.word	0xffffffff


	//   ....[12]....
        /*008c*/ 	.word	0xffffffff


	//   ....[13]....
        /*0090*/ 	.word	0xffffffff


	//----- nvinfo : EIATTR_COOP_GROUP_INSTR_OFFSETS
	.align		4
.L_41:
        /*0094*/ 	.byte	0x04, 0x28
        /*0096*/ 	.short	(.L_43 - .L_42)


	//   ....[0]....
.L_42:
        /*0098*/ 	.word	0x00000080


	//   ....[1]....
        /*009c*/ 	.word	0x000004e0


	//   ....[2]....
        /*00a0*/ 	.word	0x00000ce0


	//   ....[3]....
        /*00a4*/ 	.word	0x00000e20


	//   ....[4]....
        /*00a8*/ 	.word	0x00000f20


	//   ....[5]....
        /*00ac*/ 	.word	0x00001090


	//   ....[6]....
        /*00b0*/ 	.word	0x00001230


	//   ....[7]....
        /*00b4*/ 	.word	0x000013f0


	//   ....[8]....
        /*00b8*/ 	.word	0x000025b0


	//   ....[9]....
        /*00bc*/ 	.word	0x00005070


	//   ....[10]....
        /*00c0*/ 	.word	0x00005280


	//   ....[11]....
        /*00c4*/ 	.word	0x000052b0


	//   ....[12]....
        /*00c8*/ 	.word	0x00005c10


	//   ....[13]....
        /*00cc*/ 	.word	0x00005e40


	//----- nvinfo : EIATTR_VRC_CTA_INIT_COUNT
	.align		4
.L_43:
        /*00d0*/ 	.byte	0x02, 0x4a
        /*00d2*/ 	.byte	0x80
	.zero		1


	//----- nvinfo : EIATTR_SYSCALL_OFFSETS
	.align		4
        /*00d4*/ 	.byte	0x04, 0x46
        /*00d6*/ 	.short	(.L_45 - .L_44)


	//   ....[0]....
.L_44:
        /*00d8*/ 	.word	0x00007570


	//   ....[1]....
        /*00dc*/ 	.word	0x000076b0


	//   ....[2]....
        /*00e0*/ 	.word	0x00007e30


	//----- nvinfo : EIATTR_MBARRIER_INSTR_OFFSETS
	.align		4
.L_45:
        /*00e4*/ 	.byte	0x04, 0x39
        /*00e6*/ 	.short	(.L_47 - .L_46)


	//   ....[0]....
.L_46:
        /*00e8*/ 	.word	0x00000600
        /*00ec*/ 	.word	0x000000ff
        /*00f0*/ 	.word	0x00000000
        /*00f4*/ 	.short	0x0100
        /*00f6*/ 	.byte	0x04
	.zero		1


	//   ....[1]....
        /*00f8*/ 	.word	0x00000610
        /*00fc*/ 	.word	0x000000ff
        /*0100*/ 	.word	0x000001b0
        /*0104*/ 	.short	0x0100
        /*0106*/ 	.byte	0x04
	.zero		1


	//   ....[2]....
        /*0108*/ 	.word	0x00000620
        /*010c*/ 	.word	0x000000ff
        /*0110*/ 	.word	0x00000008
        /*0114*/ 	.short	0x0100
        /*0116*/ 	.byte	0x04
	.zero		1


	//   ....[3]....
        /*0118*/ 	.word	0x00000630
        /*011c*/ 	.word	0x000000ff
        /*0120*/ 	.word	0x000001b8
        /*0124*/ 	.short	0x0100
        /*0126*/ 	.byte	0x04
	.zero		1


	//   ....[4]....
        /*0128*/ 	.word	0x00000640
        /*012c*/ 	.word	0x000000ff
        /*0130*/ 	.word	0x00000010
        /*0134*/ 	.short	0x0100
        /*0136*/ 	.byte	0x04
	.zero		1


	//   ....[5]....
        /*0138*/ 	.word	0x00000650
        /*013c*/ 	.word	0x000000ff
        /*0140*/ 	.word	0x000001c0
        /*0144*/ 	.short	0x0100
        /*0146*/ 	.byte	0x04
	.zero		1


	//   ....[6]....
        /*0148*/ 	.word	0x00000660
        /*014c*/ 	.word	0x000000ff
        /*0150*/ 	.word	0x00000018
        /*0154*/ 	.short	0x0100
        /*0156*/ 	.byte	0x04
	.zero		1


	//   ....[7]....
        /*0158*/ 	.word	0x00000670
        /*015c*/ 	.word	0x000000ff
        /*0160*/ 	.word	0x000001c8
        /*0164*/ 	.short	0x0100
        /*0166*/ 	.byte	0x04
	.zero		1


	//   ....[8]....
        /*0168*/ 	.word	0x00000680
        /*016c*/ 	.word	0x000000ff
        /*0170*/ 	.word	0x00000020
        /*0174*/ 	.short	0x0100
        /*0176*/ 	.byte	0x04
	.zero		1


	//   ....[9]....
        /*0178*/ 	.word	0x00000690
        /*017c*/ 	.word	0x000000ff
        /*0180*/ 	.word	0x000001d0
        /*0184*/ 	.short	0x0100
        /*0186*/ 	.byte	0x04
	.zero		1


	//   ....[10]....
        /*0188*/ 	.word	0x000006a0
        /*018c*/ 	.word	0x000000ff
        /*0190*/ 	.word	0x00000028
        /*0194*/ 	.short	0x0100
        /*0196*/ 	.byte	0x04
	.zero		1


	//   ....[11]....
        /*0198*/ 	.word	0x000006b0
        /*019c*/ 	.word	0x000000ff
        /*01a0*/ 	.word	0x000001d8
        /*01a4*/ 	.short	0x0100
        /*01a6*/ 	.byte	0x04
	.zero		1


	//   ....[12]....
        /*01a8*/ 	.word	0x000006c0
        /*01ac*/ 	.word	0x000000ff
        /*01b0*/ 	.word	0x00000030
        /*01b4*/ 	.short	0x0100
        /*01b6*/ 	.byte	0x04
	.zero		1


	//   ....[13]....
        /*01b8*/ 	.word	0x000006d0
        /*01bc*/ 	.word	0x000000ff
        /*01c0*/ 	.word	0x000001e0
        /*01c4*/ 	.short	0x0100
        /*01c6*/ 	.byte	0x04
	.zero		1


	//   ....[14]....
        /*01c8*/ 	.word	0x000006e0
        /*01cc*/ 	.word	0x000000ff
        /*01d0*/ 	.word	0x00000038
        /*01d4*/ 	.short	0x0100
        /*01d6*/ 	.byte	0x04
	.zero		1


	//   ....[15]....
        /*01d8*/ 	.word	0x000006f0
        /*01dc*/ 	.word	0x000000ff
        /*01e0*/ 	.word	0x000001e8
        /*01e4*/ 	.short	0x0100
        /*01e6*/ 	.byte	0x04
	.zero		1


	//   ....[16]....
        /*01e8*/ 	.word	0x00000700
        /*01ec*/ 	.word	0x000000ff
        /*01f0*/ 	.word	0x00000040
        /*01f4*/ 	.short	0x0100
        /*01f6*/ 	.byte	0x04
	.zero		1


	//   ....[17]....
        /*01f8*/ 	.word	0x00000710
        /*01fc*/ 	.word	0x000000ff
        /*0200*/ 	.word	0x000001f0
        /*0204*/ 	.short	0x0100
        /*0206*/ 	.byte	0x04
	.zero		1


	//   ....[18]....
        /*0208*/ 	.word	0x00000720
        /*020c*/ 	.word	0x000000ff
        /*0210*/ 	.word	0x00000048
        /*0214*/ 	.short	0x0100
        /*0216*/ 	.byte	0x04
	.zero		1


	//   ....[19]....
        /*0218*/ 	.word	0x00000730
        /*021c*/ 	.word	0x000000ff
        /*0220*/ 	.word	0x000001f8
        /*0224*/ 	.short	0x0100
        /*0226*/ 	.byte	0x04
	.zero		1


	//   ....[20]....
        /*0228*/ 	.word	0x00000740
        /*022c*/ 	.word	0x000000ff
        /*0230*/ 	.word	0x00000050
        /*0234*/ 	.short	0x0100
        /*0236*/ 	.byte	0x04
	.zero		1


	//   ....[21]....
        /*0238*/ 	.word	0x00000750
        /*023c*/ 	.word	0x000000ff
        /*0240*/ 	.word	0x00000200
        /*0244*/ 	.short	0x0100
        /*0246*/ 	.byte	0x04
	.zero		1


	//   ....[22]....
        /*0248*/ 	.word	0x00000760
        /*024c*/ 	.word	0x000000ff
        /*0250*/ 	.word	0x00000058
        /*0254*/ 	.short	0x0100
        /*0256*/ 	.byte	0x04
	.zero		1


	//   ....[23]....
        /*0258*/ 	.word	0x00000770
        /*025c*/ 	.word	0x000000ff
        /*0260*/ 	.word	0x00000208
        /*0264*/ 	.short	0x0100
        /*0266*/ 	.byte	0x04
	.zero		1


	//   ....[24]....
        /*0268*/ 	.word	0x00000780
        /*026c*/ 	.word	0x000000ff
        /*0270*/ 	.word	0x00000060
        /*0274*/ 	.short	0x0100
        /*0276*/ 	.byte	0x04
	.zero		1


	//   ....[25]....
        /*0278*/ 	.word	0x00000790
        /*027c*/ 	.word	0x000000ff
        /*0280*/ 	.word	0x00000210
        /*0284*/ 	.short	0x0100
        /*0286*/ 	.byte	0x04
	.zero		1


	//   ....[26]....
        /*0288*/ 	.word	0x000007a0
        /*028c*/ 	.word	0x000000ff
        /*0290*/ 	.word	0x00000068
        /*0294*/ 	.short	0x0100
        /*0296*/ 	.byte	0x04
	.zero		1


	//   ....[27]....
        /*0298*/ 	.word	0x000007b0
        /*029c*/ 	.word	0x000000ff
        /*02a0*/ 	.word	0x00000218
        /*02a4*/ 	.short	0x0100
        /*02a6*/ 	.byte	0x04
	.zero		1


	//   ....[28]....
        /*02a8*/ 	.word	0x000007c0
        /*02ac*/ 	.word	0x000000ff
        /*02b0*/ 	.word	0x00000070
        /*02b4*/ 	.short	0x0100
        /*02b6*/ 	.byte	0x04
	.zero		1


	//   ....[29]....
        /*02b8*/ 	.word	0x000007d0
        /*02bc*/ 	.word	0x000000ff
        /*02c0*/ 	.word	0x00000220
        /*02c4*/ 	.short	0x0100
        /*02c6*/ 	.byte	0x04
	.zero		1


	//   ....[30]....
        /*02c8*/ 	.word	0x000007e0
        /*02cc*/ 	.word	0x000000ff
        /*02d0*/ 	.word	0x00000078
        /*02d4*/ 	.short	0x0100
        /*02d6*/ 	.byte	0x04
	.zero		1


	//   ....[31]....
        /*02d8*/ 	.word	0x000007f0
        /*02dc*/ 	.word	0x000000ff
        /*02e0*/ 	.word	0x00000228
        /*02e4*/ 	.short	0x0100
        /*02e6*/ 	.byte	0x04
	.zero		1


	//   ....[32]....
        /*02e8*/ 	.word	0x00000800
        /*02ec*/ 	.word	0x000000ff
        /*02f0*/ 	.word	0x00000080
        /*02f4*/ 	.short	0x0100
        /*02f6*/ 	.byte	0x04
	.zero		1


	//   ....[33]....
        /*02f8*/ 	.word	0x00000810
        /*02fc*/ 	.word	0x000000ff
        /*0300*/ 	.word	0x00000230
        /*0304*/ 	.short	0x0100
        /*0306*/ 	.byte	0x04
	.zero		1


	//   ....[34]....
        /*0308*/ 	.word	0x00000820
        /*030c*/ 	.word	0x000000ff
        /*0310*/ 	.word	0x00000088
        /*0314*/ 	.short	0x0100
        /*0316*/ 	.byte	0x04
	.zero		1


	//   ....[35]....
        /*0318*/ 	.word	0x00000830
        /*031c*/ 	.word	0x000000ff
        /*0320*/ 	.word	0x00000238
        /*0324*/ 	.short	0x0100
        /*0326*/ 	.byte	0x04
	.zero		1


	//   ....[36]....
        /*0328*/ 	.word	0x00000840
        /*032c*/ 	.word	0x000000ff
        /*0330*/ 	.word	0x00000090
        /*0334*/ 	.short	0x0100
        /*0336*/ 	.byte	0x04
	.zero		1


	//   ....[37]....
        /*0338*/ 	.word	0x00000850
        /*033c*/ 	.word	0x000000ff
        /*0340*/ 	.word	0x00000240
        /*0344*/ 	.short	0x0100
        /*0346*/ 	.byte	0x04
	.zero		1


	//   ....[38]....
        /*0348*/ 	.word	0x00000860
        /*034c*/ 	.word	0x000000ff
        /*0350*/ 	.word	0x00000098
        /*0354*/ 	.short	0x0100
        /*0356*/ 	.byte	0x04
	.zero		1


	//   ....[39]....
        /*0358*/ 	.word	0x00000870
        /*035c*/ 	.word	0x000000ff
        /*0360*/ 	.word	0x00000248
        /*0364*/ 	.short	0x0100
        /*0366*/ 	.byte	0x04
	.zero		1


	//   ....[40]....
        /*0368*/ 	.word	0x00000880
        /*036c*/ 	.word	0x000000ff
        /*0370*/ 	.word	0x000000a0
        /*0374*/ 	.short	0x0100
        /*0376*/ 	.byte	0x04
	.zero		1


	//   ....[41]....
        /*0378*/ 	.word	0x00000890
        /*037c*/ 	.word	0x000000ff
        /*0380*/ 	.word	0x00000250
        /*0384*/ 	.short	0x0100
        /*0386*/ 	.byte	0x04
	.zero		1


	//   ....[42]....
        /*0388*/ 	.word	0x000008a0
        /*038c*/ 	.word	0x000000ff
        /*0390*/ 	.word	0x000000a8
        /*0394*/ 	.short	0x0100
        /*0396*/ 	.byte	0x04
	.zero		1


	//   ....[43]....
        /*0398*/ 	.word	0x000008b0
        /*039c*/ 	.word	0x000000ff
        /*03a0*/ 	.word	0x00000258
        /*03a4*/ 	.short	0x0100
        /*03a6*/ 	.byte	0x04
	.zero		1


	//   ....[44]....
        /*03a8*/ 	.word	0x000008c0
        /*03ac*/ 	.word	0x000000ff
        /*03b0*/ 	.word	0x000000b0
        /*03b4*/ 	.short	0x0100
        /*03b6*/ 	.byte	0x04
	.zero		1


	//   ....[45]....
        /*03b8*/ 	.word	0x000008d0
        /*03bc*/ 	.word	0x000000ff
        /*03c0*/ 	.word	0x00000260
        /*03c4*/ 	.short	0x0100
        /*03c6*/ 	.byte	0x04
	.zero		1


	//   ....[46]....
        /*03c8*/ 	.word	0x000008e0
        /*03cc*/ 	.word	0x000000ff
        /*03d0*/ 	.word	0x000000b8
        /*03d4*/ 	.short	0x0100
        /*03d6*/ 	.byte	0x04
	.zero		1


	//   ....[47]....
        /*03d8*/ 	.word	0x000008f0
        /*03dc*/ 	.word	0x000000ff
        /*03e0*/ 	.word	0x00000268
        /*03e4*/ 	.short	0x0100
        /*03e6*/ 	.byte	0x04
	.zero		1


	//   ....[48]....
        /*03e8*/ 	.word	0x00000900
        /*03ec*/ 	.word	0x000000ff
        /*03f0*/ 	.word	0x000000c0
        /*03f4*/ 	.short	0x0100
        /*03f6*/ 	.byte	0x04
	.zero		1


	//   ....[49]....
        /*03f8*/ 	.word	0x00000910
        /*03fc*/ 	.word	0x000000ff
        /*0400*/ 	.word	0x00000270
        /*0404*/ 	.short	0x0100
        /*0406*/ 	.byte	0x04
	.zero		1


	//   ....[50]....
        /*0408*/ 	.word	0x00000920
        /*040c*/ 	.word	0x000000ff
        /*0410*/ 	.word	0x000000c8
        /*0414*/ 	.short	0x0100
        /*0416*/ 	.byte	0x04
	.zero		1


	//   ....[51]....
        /*0418*/ 	.word	0x00000930
        /*041c*/ 	.word	0x000000ff
        /*0420*/ 	.word	0x00000278
        /*0424*/ 	.short	0x0100
        /*0426*/ 	.byte	0x04
	.zero		1


	//   ....[52]....
        /*0428*/ 	.word	0x00000940
        /*042c*/ 	.word	0x000000ff
        /*0430*/ 	.word	0x000000d0
        /*0434*/ 	.short	0x0100
        /*0436*/ 	.byte	0x04
	.zero		1


	//   ....[53]....
        /*0438*/ 	.word	0x00000950
        /*043c*/ 	.word	0x000000ff
        /*0440*/ 	.word	0x00000280
        /*0444*/ 	.short	0x0100
        /*0446*/ 	.byte	0x04
	.zero		1


	//   ....[54]....
        /*0448*/ 	.word	0x00000960
        /*044c*/ 	.word	0x000000ff
        /*0450*/ 	.word	0x000000d8
        /*0454*/ 	.short	0x0100
        /*0456*/ 	.byte	0x04
	.zero		1


	//   ....[55]....
        /*0458*/ 	.word	0x00000970
        /*045c*/ 	.word	0x000000ff
        /*0460*/ 	.word	0x00000288
        /*0464*/ 	.short	0x0100
        /*0466*/ 	.byte	0x04
	.zero		1


	//   ....[56]....
        /*0468*/ 	.word	0x00000980
        /*046c*/ 	.word	0x000000ff
        /*0470*/ 	.word	0x000000e0
        /*0474*/ 	.short	0x0100
        /*0476*/ 	.byte	0x04
	.zero		1


	//   ....[57]....
        /*0478*/ 	.word	0x00000990
        /*047c*/ 	.word	0x000000ff
        /*0480*/ 	.word	0x00000290
        /*0484*/ 	.short	0x0100
        /*0486*/ 	.byte	0x04
	.zero		1


	//   ....[58]....
        /*0488*/ 	.word	0x000009a0
        /*048c*/ 	.word	0x000000ff
        /*0490*/ 	.word	0x000000e8
        /*0494*/ 	.short	0x0100
        /*0496*/ 	.byte	0x04
	.zero		1


	//   ....[59]....
        /*0498*/ 	.word	0x000009b0
        /*049c*/ 	.word	0x000000ff
        /*04a0*/ 	.word	0x00000298
        /*04a4*/ 	.short	0x0100
        /*04a6*/ 	.byte	0x04
	.zero		1


	//   ....[60]....
        /*04a8*/ 	.word	0x000009c0
        /*04ac*/ 	.word	0x000000ff
        /*04b0*/ 	.word	0x000000f0
        /*04b4*/ 	.short	0x0100
        /*04b6*/ 	.byte	0x04
	.zero		1


	//   ....[61]....
        /*04b8*/ 	.word	0x000009d0
        /*04bc*/ 	.word	0x000000ff
        /*04c0*/ 	.word	0x000002a0
        /*04c4*/ 	.short	0x0100
        /*04c6*/ 	.byte	0x04
	.zero		1


	//   ....[62]....
        /*04c8*/ 	.word	0x000009e0
        /*04cc*/ 	.word	0x000000ff
        /*04d0*/ 	.word	0x000000f8
        /*04d4*/ 	.short	0x0100
        /*04d6*/ 	.byte	0x04
	.zero		1


	//   ....[63]....
        /*04d8*/ 	.word	0x000009f0
        /*04dc*/ 	.word	0x000000ff
        /*04e0*/ 	.word	0x000002a8
        /*04e4*/ 	.short	0x0100
        /*04e6*/ 	.byte	0x04
	.zero		1


	//   ....[64]....
        /*04e8*/ 	.word	0x00000a00
        /*04ec*/ 	.word	0x000000ff
        /*04f0*/ 	.word	0x00000100
        /*04f4*/ 	.short	0x0100
        /*04f6*/ 	.byte	0x04
	.zero		1


	//   ....[65]....
        /*04f8*/ 	.word	0x00000a10
        /*04fc*/ 	.word	0x000000ff
        /*0500*/ 	.word	0x000002b0
        /*0504*/ 	.short	0x0100
        /*0506*/ 	.byte	0x04
	.zero		1


	//   ....[66]....
        /*0508*/ 	.word	0x00000a20
        /*050c*/ 	.word	0x000000ff
        /*0510*/ 	.word	0x00000108
        /*0514*/ 	.short	0x0100
        /*0516*/ 	.byte	0x04
	.zero		1


	//   ....[67]....
        /*0518*/ 	.word	0x00000a30
        /*051c*/ 	.word	0x000000ff
        /*0520*/ 	.word	0x000002b8
        /*0524*/ 	.short	0x0100
        /*0526*/ 	.byte	0x04
	.zero		1


	//   ....[68]....
        /*0528*/ 	.word	0x00000a40
        /*052c*/ 	.word	0x000000ff
        /*0530*/ 	.word	0x00000110
        /*0534*/ 	.short	0x0100
        /*0536*/ 	.byte	0x04
	.zero		1


	//   ....[69]....
        /*0538*/ 	.word	0x00000a50
        /*053c*/ 	.word	0x000000ff
        /*0540*/ 	.word	0x000002c0
        /*0544*/ 	.short	0x0100
        /*0546*/ 	.byte	0x04
	.zero		1


	//   ....[70]....
        /*0548*/ 	.word	0x00000a60
        /*054c*/ 	.word	0x000000ff
        /*0550*/ 	.word	0x00000118
        /*0554*/ 	.short	0x0100
        /*0556*/ 	.byte	0x04
	.zero		1


	//   ....[71]....
        /*0558*/ 	.word	0x00000a70
        /*055c*/ 	.word	0x000000ff
        /*0560*/ 	.word	0x000002c8
        /*0564*/ 	.short	0x0100
        /*0566*/ 	.byte	0x04
	.zero		1


	//   ....[72]....
        /*0568*/ 	.word	0x00000a80
        /*056c*/ 	.word	0x000000ff
        /*0570*/ 	.word	0x00000120
        /*0574*/ 	.short	0x0100
        /*0576*/ 	.byte	0x04
	.zero		1


	//   ....[73]....
        /*0578*/ 	.word	0x00000a90
        /*057c*/ 	.word	0x000000ff
        /*0580*/ 	.word	0x000002d0
        /*0584*/ 	.short	0x0100
        /*0586*/ 	.byte	0x04
	.zero		1


	//   ....[74]....
        /*0588*/ 	.word	0x00000aa0
        /*058c*/ 	.word	0x000000ff
        /*0590*/ 	.word	0x00000128
        /*0594*/ 	.short	0x0100
        /*0596*/ 	.byte	0x04
	.zero		1


	//   ....[75]....
        /*0598*/ 	.word	0x00000ab0
        /*059c*/ 	.word	0x000000ff
        /*05a0*/ 	.word	0x000002d8
        /*05a4*/ 	.short	0x0100
        /*05a6*/ 	.byte	0x04
	.zero		1


	//   ....[76]....
        /*05a8*/ 	.word	0x00000ac0
        /*05ac*/ 	.word	0x000000ff
        /*05b0*/ 	.word	0x00000130
        /*05b4*/ 	.short	0x0100
        /*05b6*/ 	.byte	0x04
	.zero		1


	//   ....[77]....
        /*05b8*/ 	.word	0x00000ad0
        /*05bc*/ 	.word	0x000000ff
        /*05c0*/ 	.word	0x000002e0
        /*05c4*/ 	.short	0x0100
        /*05c6*/ 	.byte	0x04
	.zero		1


	//   ....[78]....
        /*05c8*/ 	.word	0x00000ae0
        /*05cc*/ 	.word	0x000000ff
        /*05d0*/ 	.word	0x00000138
        /*05d4*/ 	.short	0x0100
        /*05d6*/ 	.byte	0x04
	.zero		1


	//   ....[79]....
        /*05d8*/ 	.word	0x00000af0
        /*05dc*/ 	.word	0x000000ff
        /*05e0*/ 	.word	0x000002e8
        /*05e4*/ 	.short	0x0100
        /*05e6*/ 	.byte	0x04
	.zero		1


	//   ....[80]....
        /*05e8*/ 	.word	0x00000b00
        /*05ec*/ 	.word	0x000000ff
        /*05f0*/ 	.word	0x00000140
        /*05f4*/ 	.short	0x0100
        /*05f6*/ 	.byte	0x04
	.zero		1


	//   ....[81]....
        /*05f8*/ 	.word	0x00000b10
        /*05fc*/ 	.word	0x000000ff
        /*0600*/ 	.word	0x000002f0
        /*0604*/ 	.short	0x0100
        /*0606*/ 	.byte	0x04
	.zero		1


	//   ....[82]....
        /*0608*/ 	.word	0x00000b20
        /*060c*/ 	.word	0x000000ff
        /*0610*/ 	.word	0x00000148
        /*0614*/ 	.short	0x0100
        /*0616*/ 	.byte	0x04
	.zero		1


	//   ....[83]....
        /*0618*/ 	.word	0x00000b30
        /*061c*/ 	.word	0x000000ff
        /*0620*/ 	.word	0x000002f8
        /*0624*/ 	.short	0x0100
        /*0626*/ 	.byte	0x04
	.zero		1


	//   ....[84]....
        /*0628*/ 	.word	0x00000b40
        /*062c*/ 	.word	0x000000ff
        /*0630*/ 	.word	0x00000150
        /*0634*/ 	.short	0x0100
        /*0636*/ 	.byte	0x04
	.zero		1


	//   ....[85]....
        /*0638*/ 	.word	0x00000b50
        /*063c*/ 	.word	0x000000ff
        /*0640*/ 	.word	0x00000300
        /*0644*/ 	.short	0x0100
        /*0646*/ 	.byte	0x04
	.zero		1


	//   ....[86]....
        /*0648*/ 	.word	0x00000b60
        /*064c*/ 	.word	0x000000ff
        /*0650*/ 	.word	0x00000158
        /*0654*/ 	.short	0x0100
        /*0656*/ 	.byte	0x04
	.zero		1


	//   ....[87]....
        /*0658*/ 	.word	0x00000b70
        /*065c*/ 	.word	0x000000ff
        /*0660*/ 	.word	0x00000308
        /*0664*/ 	.short	0x0100
        /*0666*/ 	.byte	0x04
	.zero		1


	//   ....[88]....
        /*0668*/ 	.word	0x00000b80
        /*066c*/ 	.word	0x000000ff
        /*0670*/ 	.word	0x00000160
        /*0674*/ 	.short	0x0100
        /*0676*/ 	.byte	0x04
	.zero		1


	//   ....[89]....
        /*0678*/ 	.word	0x00000b90
        /*067c*/ 	.word	0x000000ff
        /*0680*/ 	.word	0x00000310
        /*0684*/ 	.short	0x0100
        /*0686*/ 	.byte	0x04
	.zero		1


	//   ....[90]....
        /*0688*/ 	.word	0x00000ba0
        /*068c*/ 	.word	0x000000ff
        /*0690*/ 	.word	0x00000168
        /*0694*/ 	.short	0x0100
        /*0696*/ 	.byte	0x04
	.zero		1


	//   ....[91]....
        /*0698*/ 	.word	0x00000bb0
        /*069c*/ 	.word	0x000000ff
        /*06a0*/ 	.word	0x00000318
        /*06a4*/ 	.short	0x0100
        /*06a6*/ 	.byte	0x04
	.zero		1


	//   ....[92]....
        /*06a8*/ 	.word	0x00000bc0
        /*06ac*/ 	.word	0x000000ff
        /*06b0*/ 	.word	0x00000170
        /*06b4*/ 	.short	0x0100
        /*06b6*/ 	.byte	0x04
	.zero		1


	//   ....[93]....
        /*06b8*/ 	.word	0x00000bd0
        /*06bc*/ 	.word	0x000000ff
        /*06c0*/ 	.word	0x00000320
        /*06c4*/ 	.short	0x0100
        /*06c6*/ 	.byte	0x04
	.zero		1


	//   ....[94]....
        /*06c8*/ 	.word	0x00000be0
        /*06cc*/ 	.word	0x000000ff
        /*06d0*/ 	.word	0x00000178
        /*06d4*/ 	.short	0x0100
        /*06d6*/ 	.byte	0x04
	.zero		1


	//   ....[95]....
        /*06d8*/ 	.word	0x00000bf0
        /*06dc*/ 	.word	0x000000ff
        /*06e0*/ 	.word	0x00000328
        /*06e4*/ 	.short	0x0100
        /*06e6*/ 	.byte	0x04
	.zero		1


	//   ....[96]....
        /*06e8*/ 	.word	0x00000c00
        /*06ec*/ 	.word	0x000000ff
        /*06f0*/ 	.word	0x00000180
        /*06f4*/ 	.short	0x0100
        /*06f6*/ 	.byte	0x04
	.zero		1


	//   ....[97]....
        /*06f8*/ 	.word	0x00000c10
        /*06fc*/ 	.word	0x000000ff
        /*0700*/ 	.word	0x00000330
        /*0704*/ 	.short	0x0100
        /*0706*/ 	.byte	0x04
	.zero		1


	//   ....[98]....
        /*0708*/ 	.word	0x00000c20
        /*070c*/ 	.word	0x000000ff
        /*0710*/ 	.word	0x00000188
        /*0714*/ 	.short	0x0100
        /*0716*/ 	.byte	0x04
	.zero		1


	//   ....[99]....
        /*0718*/ 	.word	0x00000c30
        /*071c*/ 	.word	0x000000ff
        /*0720*/ 	.word	0x00000338
        /*0724*/ 	.short	0x0100
        /*0726*/ 	.byte	0x04
	.zero		1


	//   ....[100]....
        /*0728*/ 	.word	0x00000c40
        /*072c*/ 	.word	0x000000ff
        /*0730*/ 	.word	0x00000190
        /*0734*/ 	.short	0x0100
        /*0736*/ 	.byte	0x04
	.zero		1


	//   ....[101]....
        /*0738*/ 	.word	0x00000c50
        /*073c*/ 	.word	0x000000ff
        /*0740*/ 	.word	0x00000340
        /*0744*/ 	.short	0x0100
        /*0746*/ 	.byte	0x04
	.zero		1


	//   ....[102]....
        /*0748*/ 	.word	0x00000c60
        /*074c*/ 	.word	0x000000ff
        /*0750*/ 	.word	0x00000198
        /*0754*/ 	.short	0x0100
        /*0756*/ 	.byte	0x04
	.zero		1


	//   ....[103]....
        /*0758*/ 	.word	0x00000c70
        /*075c*/ 	.word	0x000000ff
        /*0760*/ 	.word	0x00000348
        /*0764*/ 	.short	0x0100
        /*0766*/ 	.byte	0x04
	.zero		1


	//   ....[104]....
        /*0768*/ 	.word	0x00000c80
        /*076c*/ 	.word	0x000000ff
        /*0770*/ 	.word	0x000001a0
        /*0774*/ 	.short	0x0100
        /*0776*/ 	.byte	0x04
	.zero		1


	//   ....[105]....
        /*0778*/ 	.word	0x00000c90
        /*077c*/ 	.word	0x000000ff
        /*0780*/ 	.word	0x00000350
        /*0784*/ 	.short	0x0100
        /*0786*/ 	.byte	0x04
	.zero		1


	//   ....[106]....
        /*0788*/ 	.word	0x00000ca0
        /*078c*/ 	.word	0x000000ff
        /*0790*/ 	.word	0x000001a8
        /*0794*/ 	.short	0x0100
        /*0796*/ 	.byte	0x04
	.zero		1


	//   ....[107]....
        /*0798*/ 	.word	0x00000cb0
        /*079c*/ 	.word	0x000000ff
        /*07a0*/ 	.word	0x00000358
        /*07a4*/ 	.short	0x0100
        /*07a6*/ 	.byte	0x04
	.zero		1


	//   ....[108]....
        /*07a8*/ 	.word	0x00000df0
        /*07ac*/ 	.word	0x000000ff
        /*07b0*/ 	.word	0x00000360
        /*07b4*/ 	.short	0x0100
        /*07b6*/ 	.byte	0x04
	.zero		1


	//   ....[109]....
        /*07b8*/ 	.word	0x00000e00
        /*07bc*/ 	.word	0x000000ff
        /*07c0*/ 	.word	0x00000368
        /*07c4*/ 	.short	0x0100
        /*07c6*/ 	.byte	0x04
	.zero		1


	//   ....[110]....
        /*07c8*/ 	.word	0x00000ef0
        /*07cc*/ 	.word	0x000000ff
        /*07d0*/ 	.word	0x00000370
        /*07d4*/ 	.short	0x0100
        /*07d6*/ 	.byte	0x06
	.zero		1


	//   ....[111]....
        /*07d8*/ 	.word	0x00000f00
        /*07dc*/ 	.word	0x000000ff
        /*07e0*/ 	.word	0x00000378
        /*07e4*/ 	.short	0x0100
        /*07e6*/ 	.byte	0x06
	.zero		1


	//   ....[112]....
        /*07e8*/ 	.word	0x00001040
        /*07ec*/ 	.word	0x000000ff
        /*07f0*/ 	.word	0x00000380
        /*07f4*/ 	.short	0x0100
        /*07f6*/ 	.byte	0x06
	.zero		1


	//   ....[113]....
        /*07f8*/ 	.word	0x00001050
        /*07fc*/ 	.word	0x000000ff
        /*0800*/ 	.word	0x00000390
        /*0804*/ 	.short	0x0100
        /*0806*/ 	.byte	0x06
	.zero		1


	//   ....[114]....
        /*0808*/ 	.word	0x00001060
        /*080c*/ 	.word	0x000000ff
        /*0810*/ 	.word	0x00000388
        /*0814*/ 	.short	0x0100
        /*0816*/ 	.byte	0x06
	.zero		1


	//   ....[115]....
        /*0818*/ 	.word	0x00001070
        /*081c*/ 	.word	0x000000ff
        /*0820*/ 	.word	0x00000398
        /*0824*/ 	.short	0x0100
        /*0826*/ 	.byte	0x06
	.zero		1


	//   ....[116]....
        /*0828*/ 	.word	0x000011a0
        /*082c*/ 	.word	0x000000ff
        /*0830*/ 	.word	0x000003a0
        /*0834*/ 	.short	0x0100
        /*0836*/ 	.byte	0x04
	.zero		1


	//   ....[117]....
        /*0838*/ 	.word	0x000011b0
        /*083c*/ 	.word	0x000000ff
        /*0840*/ 	.word	0x000003c0
        /*0844*/ 	.short	0x0100
        /*0846*/ 	.byte	0x04
	.zero		1


	//   ....[118]....
        /*0848*/ 	.word	0x000011c0
        /*084c*/ 	.word	0x000000ff
        /*0850*/ 	.word	0x000003a8
        /*0854*/ 	.short	0x0100
        /*0856*/ 	.byte	0x04
	.zero		1


	//   ....[119]....
        /*0858*/ 	.word	0x000011d0
        /*085c*/ 	.word	0x000000ff
        /*0860*/ 	.word	0x000003c8
        /*0864*/ 	.short	0x0100
        /*0866*/ 	.byte	0x04
	.zero		1


	//   ....[120]....
        /*0868*/ 	.word	0x000011e0
        /*086c*/ 	.word	0x000000ff
        /*0870*/ 	.word	0x000003b0
        /*0874*/ 	.short	0x0100
        /*0876*/ 	.byte	0x04
	.zero		1


	//   ....[121]....
        /*0878*/ 	.word	0x000011f0
        /*087c*/ 	.word	0x000000ff
        /*0880*/ 	.word	0x000003d0
        /*0884*/ 	.short	0x0100
        /*0886*/ 	.byte	0x04
	.zero		1


	//   ....[122]....
        /*0888*/ 	.word	0x00001200
        /*088c*/ 	.word	0x000000ff
        /*0890*/ 	.word	0x000003b8
        /*0894*/ 	.short	0x0100
        /*0896*/ 	.byte	0x04
	.zero		1


	//   ....[123]....
        /*0898*/ 	.word	0x00001210
        /*089c*/ 	.word	0x000000ff
        /*08a0*/ 	.word	0x000003d8
        /*08a4*/ 	.short	0x0100
        /*08a6*/ 	.byte	0x04
	.zero		1


	//   ....[124]....
        /*08a8*/ 	.word	0x00001300
        /*08ac*/ 	.word	0x000000ff
        /*08b0*/ 	.word	0x000003e0
        /*08b4*/ 	.short	0x0100
        /*08b6*/ 	.byte	0x04
	.zero		1


	//   ....[125]....
        /*08b8*/ 	.word	0x00001310
        /*08bc*/ 	.word	0x000000ff
        /*08c0*/ 	.word	0x000003f0
        /*08c4*/ 	.short	0x0100
        /*08c6*/ 	.byte	0x04
	.zero		1


	//   ....[126]....
        /*08c8*/ 	.word	0x00001320
        /*08cc*/ 	.word	0x000000ff
        /*08d0*/ 	.word	0x000003e8
        /*08d4*/ 	.short	0x0100
        /*08d6*/ 	.byte	0x04
	.zero		1


	//   ....[127]....
        /*08d8*/ 	.word	0x00001330
        /*08dc*/ 	.word	0x000000ff
        /*08e0*/ 	.word	0x000003f8
        /*08e4*/ 	.short	0x0100
        /*08e6*/ 	.byte	0x04
	.zero		1


	//   ....[128]....
        /*08e8*/ 	.word	0x00001e30
        /*08ec*/ 	.word	0x00000000
        /*08f0*/ 	.word	0x000003f0
        /*08f4*/ 	.short	0x010a
        /*08f6*/ 	.byte	0xff
	.zero		1


	//   ....[129]....
        /*08f8*/ 	.word	0x00001e60
        /*08fc*/ 	.word	0x00000000
        /*0900*/ 	.word	0x000003e0
        /*0904*/ 	.short	0x0101
        /*0906*/ 	.byte	0xff
	.zero		1


	//   ....[130]....
        /*0908*/ 	.word	0x00001f30
        /*090c*/ 	.word	0x000000ff
        /*0910*/ 	.word	0x000001b0
        /*0914*/ 	.short	0x010a
        /*0916*/ 	.byte	0x04
	.zero		1


	//   ....[131]....
        /*0918*/ 	.word	0x00001fb0
        /*091c*/ 	.word	0x000000ff
        /*0920*/ 	.word	0x000001b0
        /*0924*/ 	.short	0x010a
        /*0926*/ 	.byte	0x21
	.zero		1


	//   ....[132]....
        /*0928*/ 	.word	0x00002140
        /*092c*/ 	.word	0x000000ff
        /*0930*/ 	.word	0x000001b0
        /*0934*/ 	.short	0x010a
        /*0936*/ 	.byte	0x08
	.zero		1


	//   ....[133]....
        /*0938*/ 	.word	0x00002260
        /*093c*/ 	.word	0x000000ff
        /*0940*/ 	.word	0x00000378
        /*0944*/ 	.short	0x0101
        /*0946*/ 	.byte	0x06
	.zero		1


	//   ....[134]....
        /*0948*/ 	.word	0x00002280
        /*094c*/ 	.word	0x000000ff
        /*0950*/ 	.word	0x000001b0
        /*0954*/ 	.short	0x010a
        /*0956*/ 	.byte	0x04
	.zero		1


	//   ....[135]....
        /*0958*/ 	.word	0x00002300
        /*095c*/ 	.word	0x000000ff
        /*0960*/ 	.word	0x000001b0
        /*0964*/ 	.short	0x010a
        /*0966*/ 	.byte	0x11
	.zero		1


	//   ....[136]....
        /*0968*/ 	.word	0x00002510
        /*096c*/ 	.word	0x000000ff
        /*0970*/ 	.word	0x000001b0
        /*0974*/ 	.short	0x010a
        /*0976*/ 	.byte	0x07
	.zero		1


	//   ....[137]....
        /*0978*/ 	.word	0x000025e0
        /*097c*/ 	.word	0x00000003
        /*0980*/ 	.word	0x00000380
        /*0984*/ 	.short	0x010a
        /*0986*/ 	.byte	0xff
	.zero		1


	//   ....[138]....
        /*0988*/ 	.word	0x00002730
        /*098c*/ 	.word	0x00000000
        /*0990*/ 	.word	0x00000000
        /*0994*/ 	.short	0x0101
        /*0996*/ 	.byte	0xff
	.zero		1


	//   ....[139]....
        /*0998*/ 	.word	0x00002cd0
        /*099c*/ 	.word	0x000000ff
        /*09a0*/ 	.word	0x00000000
        /*09a4*/ 	.short	0x010a
        /*09a6*/ 	.byte	0x04
	.zero		1


	//   ....[140]....
        /*09a8*/ 	.word	0x00002d60
        /*09ac*/ 	.word	0x000000ff
        /*09b0*/ 	.word	0x00000000
        /*09b4*/ 	.short	0x010a
        /*09b6*/ 	.byte	0x05
	.zero		1


	//   ....[141]....
        /*09b8*/ 	.word	0x00002df0
        /*09bc*/ 	.word	0x000000ff
        /*09c0*/ 	.word	0x00000000
        /*09c4*/ 	.short	0x010a
        /*09c6*/ 	.byte	0x05
	.zero		1


	//   ....[142]....
        /*09c8*/ 	.word	0x00002e80
        /*09cc*/ 	.word	0x000000ff
        /*09d0*/ 	.word	0x00000000
        /*09d4*/ 	.short	0x010a
        /*09d6*/ 	.byte	0x05
	.zero		1


	//   ....[143]....
        /*09d8*/ 	.word	0x00002f10
        /*09dc*/ 	.word	0x000000ff
        /*09e0*/ 	.word	0x00000000
        /*09e4*/ 	.short	0x010a
        /*09e6*/ 	.byte	0x05
	.zero		1


	//   ....[144]....
        /*09e8*/ 	.word	0x00002fa0
        /*09ec*/ 	.word	0x000000ff
        /*09f0*/ 	.word	0x00000000
        /*09f4*/ 	.short	0x010a
        /*09f6*/ 	.byte	0x05
	.zero		1


	//   ....[145]....
        /*09f8*/ 	.word	0x00003030
        /*09fc*/ 	.word	0x000000ff
        /*0a00*/ 	.word	0x00000000
        /*0a04*/ 	.short	0x010a
        /*0a06*/ 	.byte	0x05
	.zero		1


	//   ....[146]....
        /*0a08*/ 	.word	0x000030c0
        /*0a0c*/ 	.word	0x000000ff
        /*0a10*/ 	.word	0x00000000
        /*0a14*/ 	.short	0x010a
        /*0a16*/ 	.byte	0x05
	.zero		1


	//   ....[147]....
        /*0a18*/ 	.word	0x00003150
        /*0a1c*/ 	.word	0x000000ff
        /*0a20*/ 	.word	0x00000000
        /*0a24*/ 	.short	0x010a
        /*0a26*/ 	.byte	0x05
	.zero		1


	//   ....[148]....
        /*0a28*/ 	.word	0x000031e0
        /*0a2c*/ 	.word	0x000000ff
        /*0a30*/ 	.word	0x00000000
        /*0a34*/ 	.short	0x010a
        /*0a36*/ 	.byte	0x05
	.zero		1


	//   ....[149]....
        /*0a38*/ 	.word	0x00003270
        /*0a3c*/ 	.word	0x000000ff
        /*0a40*/ 	.word	0x00000000
        /*0a44*/ 	.short	0x010a
        /*0a46*/ 	.byte	0x05
	.zero		1


	//   ....[150]....
        /*0a48*/ 	.word	0x00003300
        /*0a4c*/ 	.word	0x000000ff
        /*0a50*/ 	.word	0x00000000
        /*0a54*/ 	.short	0x010a
        /*0a56*/ 	.byte	0x05
	.zero		1


	//   ....[151]....
        /*0a58*/ 	.word	0x00003390
        /*0a5c*/ 	.word	0x000000ff
        /*0a60*/ 	.word	0x00000000
        /*0a64*/ 	.short	0x010a
        /*0a66*/ 	.byte	0x05
	.zero		1


	//   ....[152]....
        /*0a68*/ 	.word	0x00003420
        /*0a6c*/ 	.word	0x000000ff
        /*0a70*/ 	.word	0x00000000
        /*0a74*/ 	.short	0x010a
        /*0a76*/ 	.byte	0x05
	.zero		1


	//   ....[153]....
        /*0a78*/ 	.word	0x000034b0
        /*0a7c*/ 	.word	0x000000ff
        /*0a80*/ 	.word	0x00000000
        /*0a84*/ 	.short	0x010a
        /*0a86*/ 	.byte	0x05
	.zero		1


	//   ....[154]....
        /*0a88*/ 	.word	0x00003540
        /*0a8c*/ 	.word	0x000000ff
        /*0a90*/ 	.word	0x00000000
        /*0a94*/ 	.short	0x010a
        /*0a96*/ 	.byte	0x05
	.zero		1


	//   ....[155]....
        /*0a98*/ 	.word	0x000035d0
        /*0a9c*/ 	.word	0x000000ff
        /*0aa0*/ 	.word	0x00000000
        /*0aa4*/ 	.short	0x010a
        /*0aa6*/ 	.byte	0x05
	.zero		1


	//   ....[156]....
        /*0aa8*/ 	.word	0x00003660
        /*0aac*/ 	.word	0x000000ff
        /*0ab0*/ 	.word	0x00000000
        /*0ab4*/ 	.short	0x010a
        /*0ab6*/ 	.byte	0x05
	.zero		1


	//   ....[157]....
        /*0ab8*/ 	.word	0x000036f0
        /*0abc*/ 	.word	0x000000ff
        /*0ac0*/ 	.word	0x00000000
        /*0ac4*/ 	.short	0x010a
        /*0ac6*/ 	.byte	0x05
	.zero		1


	//   ....[158]....
        /*0ac8*/ 	.word	0x00003780
        /*0acc*/ 	.word	0x000000ff
        /*0ad0*/ 	.word	0x00000000
        /*0ad4*/ 	.short	0x010a
        /*0ad6*/ 	.byte	0x05
	.zero		1


	//   ....[159]....
        /*0ad8*/ 	.word	0x00003810
        /*0adc*/ 	.word	0x000000ff
        /*0ae0*/ 	.word	0x00000000
        /*0ae4*/ 	.short	0x010a
        /*0ae6*/ 	.byte	0x05
	.zero		1


	//   ....[160]....
        /*0ae8*/ 	.word	0x000038a0
        /*0aec*/ 	.word	0x000000ff
        /*0af0*/ 	.word	0x00000000
        /*0af4*/ 	.short	0x010a
        /*0af6*/ 	.byte	0x05
	.zero		1


	//   ....[161]....
        /*0af8*/ 	.word	0x00003930
        /*0afc*/ 	.word	0x000000ff
        /*0b00*/ 	.word	0x00000000
        /*0b04*/ 	.short	0x010a
        /*0b06*/ 	.byte	0x05
	.zero		1


	//   ....[162]....
        /*0b08*/ 	.word	0x000039c0
        /*0b0c*/ 	.word	0x000000ff
        /*0b10*/ 	.word	0x00000000
        /*0b14*/ 	.short	0x010a
        /*0b16*/ 	.byte	0x05
	.zero		1


	//   ....[163]....
        /*0b18*/ 	.word	0x00003a50
        /*0b1c*/ 	.word	0x000000ff
        /*0b20*/ 	.word	0x00000000
        /*0b24*/ 	.short	0x010a
        /*0b26*/ 	.byte	0x05
	.zero		1


	//   ....[164]....
        /*0b28*/ 	.word	0x00003ae0
        /*0b2c*/ 	.word	0x000000ff
        /*0b30*/ 	.word	0x00000000
        /*0b34*/ 	.short	0x010a
        /*0b36*/ 	.byte	0x05
	.zero		1


	//   ....[165]....
        /*0b38*/ 	.word	0x00003b70
        /*0b3c*/ 	.word	0x000000ff
        /*0b40*/ 	.word	0x00000000
        /*0b44*/ 	.short	0x010a
        /*0b46*/ 	.byte	0x05
	.zero		1


	//   ....[166]....
        /*0b48*/ 	.word	0x00003c00
        /*0b4c*/ 	.word	0x000000ff
        /*0b50*/ 	.word	0x00000000
        /*0b54*/ 	.short	0x010a
        /*0b56*/ 	.byte	0x05
	.zero		1


	//   ....[167]....
        /*0b58*/ 	.word	0x00003c90
        /*0b5c*/ 	.word	0x000000ff
        /*0b60*/ 	.word	0x00000000
        /*0b64*/ 	.short	0x010a
        /*0b66*/ 	.byte	0x05
	.zero		1


	//   ....[168]....
        /*0b68*/ 	.word	0x00003d20
        /*0b6c*/ 	.word	0x000000ff
        /*0b70*/ 	.word	0x00000000
        /*0b74*/ 	.short	0x010a
        /*0b76*/ 	.byte	0x05
	.zero		1


	//   ....[169]....
        /*0b78*/ 	.word	0x00003db0
        /*0b7c*/ 	.word	0x000000ff
        /*0b80*/ 	.word	0x00000000
        /*0b84*/ 	.short	0x010a
        /*0b86*/ 	.byte	0x05
	.zero		1


	//   ....[170]....
        /*0b88*/ 	.word	0x00003e40
        /*0b8c*/ 	.word	0x000000ff
        /*0b90*/ 	.word	0x00000000
        /*0b94*/ 	.short	0x010a
        /*0b96*/ 	.byte	0x05
	.zero		1


	//   ....[171]....
        /*0b98*/ 	.word	0x00003ed0
        /*0b9c*/ 	.word	0x000000ff
        /*0ba0*/ 	.word	0x00000000
        /*0ba4*/ 	.short	0x010a
        /*0ba6*/ 	.byte	0x05
	.zero		1


	//   ....[172]....
        /*0ba8*/ 	.word	0x00003f60
        /*0bac*/ 	.word	0x000000ff
        /*0bb0*/ 	.word	0x00000000
        /*0bb4*/ 	.short	0x010a
        /*0bb6*/ 	.byte	0x05
	.zero		1


	//   ....[173]....
        /*0bb8*/ 	.word	0x00003ff0
        /*0bbc*/ 	.word	0x000000ff
        /*0bc0*/ 	.word	0x00000000
        /*0bc4*/ 	.short	0x010a
        /*0bc6*/ 	.byte	0x05
	.zero		1


	//   ....[174]....
        /*0bc8*/ 	.word	0x00004080
        /*0bcc*/ 	.word	0x000000ff
        /*0bd0*/ 	.word	0x00000000
        /*0bd4*/ 	.short	0x010a
        /*0bd6*/ 	.byte	0x05
	.zero		1


	//   ....[175]....
        /*0bd8*/ 	.word	0x00004110
        /*0bdc*/ 	.word	0x000000ff
        /*0be0*/ 	.word	0x00000000
        /*0be4*/ 	.short	0x010a
        /*0be6*/ 	.byte	0x05
	.zero		1


	//   ....[176]....
        /*0be8*/ 	.word	0x000041a0
        /*0bec*/ 	.word	0x000000ff
        /*0bf0*/ 	.word	0x00000000
        /*0bf4*/ 	.short	0x010a
        /*0bf6*/ 	.byte	0x05
	.zero		1


	//   ....[177]....
        /*0bf8*/ 	.word	0x00004230
        /*0bfc*/ 	.word	0x000000ff
        /*0c00*/ 	.word	0x00000000
        /*0c04*/ 	.short	0x010a
        /*0c06*/ 	.byte	0x05
	.zero		1


	//   ....[178]....
        /*0c08*/ 	.word	0x000042c0
        /*0c0c*/ 	.word	0x000000ff
        /*0c10*/ 	.word	0x00000000
        /*0c14*/ 	.short	0x010a
        /*0c16*/ 	.byte	0x05
	.zero		1


	//   ....[179]....
        /*0c18*/ 	.word	0x00004350
        /*0c1c*/ 	.word	0x000000ff
        /*0c20*/ 	.word	0x00000000
        /*0c24*/ 	.short	0x010a
        /*0c26*/ 	.byte	0x05
	.zero		1


	//   ....[180]....
        /*0c28*/ 	.word	0x000043e0
        /*0c2c*/ 	.word	0x000000ff
        /*0c30*/ 	.word	0x00000000
        /*0c34*/ 	.short	0x010a
        /*0c36*/ 	.byte	0x05
	.zero		1


	//   ....[181]....
        /*0c38*/ 	.word	0x00004470
        /*0c3c*/ 	.word	0x000000ff
        /*0c40*/ 	.word	0x00000000
        /*0c44*/ 	.short	0x010a
        /*0c46*/ 	.byte	0x05
	.zero		1


	//   ....[182]....
        /*0c48*/ 	.word	0x00004500
        /*0c4c*/ 	.word	0x000000ff
        /*0c50*/ 	.word	0x00000000
        /*0c54*/ 	.short	0x010a
        /*0c56*/ 	.byte	0x05
	.zero		1


	//   ....[183]....
        /*0c58*/ 	.word	0x00004590
        /*0c5c*/ 	.word	0x000000ff
        /*0c60*/ 	.word	0x00000000
        /*0c64*/ 	.short	0x010a
        /*0c66*/ 	.byte	0x05
	.zero		1


	//   ....[184]....
        /*0c68*/ 	.word	0x00004620
        /*0c6c*/ 	.word	0x000000ff
        /*0c70*/ 	.word	0x00000000
        /*0c74*/ 	.short	0x010a
        /*0c76*/ 	.byte	0x05
	.zero		1


	//   ....[185]....
        /*0c78*/ 	.word	0x000046b0
        /*0c7c*/ 	.word	0x000000ff
        /*0c80*/ 	.word	0x00000000
        /*0c84*/ 	.short	0x010a
        /*0c86*/ 	.byte	0x05
	.zero		1


	//   ....[186]....
        /*0c88*/ 	.word	0x00004740
        /*0c8c*/ 	.word	0x000000ff
        /*0c90*/ 	.word	0x00000000
        /*0c94*/ 	.short	0x010a
        /*0c96*/ 	.byte	0x05
	.zero		1


	//   ....[187]....
        /*0c98*/ 	.word	0x000047d0
        /*0c9c*/ 	.word	0x000000ff
        /*0ca0*/ 	.word	0x00000000
        /*0ca4*/ 	.short	0x010a
        /*0ca6*/ 	.byte	0x05
	.zero		1


	//   ....[188]....
        /*0ca8*/ 	.word	0x00004860
        /*0cac*/ 	.word	0x000000ff
        /*0cb0*/ 	.word	0x00000000
        /*0cb4*/ 	.short	0x010a
        /*0cb6*/ 	.byte	0x05
	.zero		1


	//   ....[189]....
        /*0cb8*/ 	.word	0x000048f0
        /*0cbc*/ 	.word	0x000000ff
        /*0cc0*/ 	.word	0x00000000
        /*0cc4*/ 	.short	0x010a
        /*0cc6*/ 	.byte	0x05
	.zero		1


	//   ....[190]....
        /*0cc8*/ 	.word	0x00004980
        /*0ccc*/ 	.word	0x000000ff
        /*0cd0*/ 	.word	0x00000000
        /*0cd4*/ 	.short	0x010a
        /*0cd6*/ 	.byte	0x05
	.zero		1


	//   ....[191]....
        /*0cd8*/ 	.word	0x00004a10
        /*0cdc*/ 	.word	0x000000ff
        /*0ce0*/ 	.word	0x00000000
        /*0ce4*/ 	.short	0x010a
        /*0ce6*/ 	.byte	0x05
	.zero		1


	//   ....[192]....
        /*0ce8*/ 	.word	0x00004ab0
        /*0cec*/ 	.word	0x00000000
        /*0cf0*/ 	.word	0x00000000
        /*0cf4*/ 	.short	0x010a
        /*0cf6*/ 	.byte	0xff
	.zero		1


	//   ....[193]....
        /*0cf8*/ 	.word	0x00004bd0
        /*0cfc*/ 	.word	0x00000002
        /*0d00*/ 	.word	0x000003e0
        /*0d04*/ 	.short	0x010a
        /*0d06*/ 	.byte	0xff
	.zero		1


	//   ....[194]....
        /*0d08*/ 	.word	0x00004c40
        /*0d0c*/ 	.word	0x00000002
        /*0d10*/ 	.word	0x00000000
        /*0d14*/ 	.short	0x0101
        /*0d16*/ 	.byte	0xff
	.zero		1


	//   ....[195]....
        /*0d18*/ 	.word	0x00004c60
        /*0d1c*/ 	.word	0x000000ff
        /*0d20*/ 	.word	0x00000390
        /*0d24*/ 	.short	0x010a
        /*0d26*/ 	.byte	0x04
	.zero		1


	//   ....[196]....
        /*0d28*/ 	.word	0x00004d80
        /*0d2c*/ 	.word	0x00000002
        /*0d30*/ 	.word	0x00000380
        /*0d34*/ 	.short	0x010a
        /*0d36*/ 	.byte	0xff
	.zero		1


	//   ....[197]....
        /*0d38*/ 	.word	0x00004e80
        /*0d3c*/ 	.word	0x00000002
        /*0d40*/ 	.word	0x00000000
        /*0d44*/ 	.short	0x0101
        /*0d46*/ 	.byte	0xff
	.zero		1


	//   ....[198]....
        /*0d48*/ 	.word	0x00004f10
        /*0d4c*/ 	.word	0x000000ff
        /*0d50*/ 	.word	0x00000390
        /*0d54*/ 	.short	0x0106
        /*0d56*/ 	.byte	0x04
	.zero		1


	//   ....[199]....
        /*0d58*/ 	.word	0x00004f30
        /*0d5c*/ 	.word	0x000000ff
        /*0d60*/ 	.word	0x00000390
        /*0d64*/ 	.short	0x010a
        /*0d66*/ 	.byte	0x04
	.zero		1


	//   ....[200]....
        /*0d68*/ 	.word	0x00004fc0
        /*0d6c*/ 	.word	0x000000ff
        /*0d70*/ 	.word	0x00000390
        /*0d74*/ 	.short	0x0106
        /*0d76*/ 	.byte	0x07
	.zero		1


	//   ....[201]....
        /*0d78*/ 	.word	0x00005000
        /*0d7c*/ 	.word	0x00000000
        /*0d80*/ 	.word	0x00000390
        /*0d84*/ 	.short	0x010a
        /*0d86*/ 	.byte	0xff
	.zero		1


	//   ....[202]....
        /*0d88*/ 	.word	0x000054f0
        /*0d8c*/ 	.word	0x00000000
        /*0d90*/ 	.word	0x00000380
        /*0d94*/ 	.short	0x010a
        /*0d96*/ 	.byte	0xff
	.zero		1


	//   ....[203]....
        /*0d98*/ 	.word	0x000055f0
        /*0d9c*/ 	.word	0x00000003
        /*0da0*/ 	.word	0x00000000
        /*0da4*/ 	.short	0x0101
        /*0da6*/ 	.byte	0xff
	.zero		1


	//   ....[204]....
        /*0da8*/ 	.word	0x00005600
        /*0dac*/ 	.word	0x000000ff
        /*0db0*/ 	.word	0x00000000
        /*0db4*/ 	.short	0x010a
        /*0db6*/ 	.byte	0x04
	.zero		1


	//   ....[205]....
        /*0db8*/ 	.word	0x00005620
        /*0dbc*/ 	.word	0x000000ff
        /*0dc0*/ 	.word	0x000003c0
        /*0dc4*/ 	.short	0x010a
        /*0dc6*/ 	.byte	0x13
	.zero		1


	//   ....[206]....
        /*0dc8*/ 	.word	0x00005760
        /*0dcc*/ 	.word	0x000000ff
        /*0dd0*/ 	.word	0x00000000
        /*0dd4*/ 	.short	0x010a
        /*0dd6*/ 	.byte	0x06
	.zero		1


	//   ....[207]....
        /*0dd8*/ 	.word	0x00005860
        /*0ddc*/ 	.word	0x000000ff
        /*0de0*/ 	.word	0x00000000
        /*0de4*/ 	.short	0x010a
        /*0de6*/ 	.byte	0x04
	.zero		1


	//   ....[208]....
        /*0de8*/ 	.word	0x00005a40
        /*0dec*/ 	.word	0x000000ff
        /*0df0*/ 	.word	0x00000000
        /*0df4*/ 	.short	0x010a
        /*0df6*/ 	.byte	0x04
	.zero		1


	//   ....[209]....
        /*0df8*/ 	.word	0x00005ad0
        /*0dfc*/ 	.word	0x000000ff
        /*0e00*/ 	.word	0x00000000
        /*0e04*/ 	.short	0x010a
        /*0e06*/ 	.byte	0x05
	.zero		1


	//   ....[210]....
        /*0e08*/ 	.word	0x00005b60
        /*0e0c*/ 	.word	0x000000ff
        /*0e10*/ 	.word	0x00000000
        /*0e14*/ 	.short	0x010a
        /*0e16*/ 	.byte	0x05
	.zero		1


	//   ....[211]....
        /*0e18*/ 	.word	0x00005bf0
        /*0e1c*/ 	.word	0x000000ff
        /*0e20*/ 	.word	0x00000000
        /*0e24*/ 	.short	0x010a
        /*0e26*/ 	.byte	0x04
	.zero		1


	//   ....[212]....
        /*0e28*/ 	.word	0x000060e0
        /*0e2c*/ 	.word	0x00000008
        /*0e30*/ 	.word	0x00000380
        /*0e34*/ 	.short	0x010a
        /*0e36*/ 	.byte	0xff
	.zero		1


	//   ....[213]....
        /*0e38*/ 	.word	0x00006250
        /*0e3c*/ 	.word	0x00000000
        /*0e40*/ 	.word	0x00000000
        /*0e44*/ 	.short	0x0101
        /*0e46*/ 	.byte	0xff
	.zero		1


	//   ....[214]....
        /*0e48*/ 	.word	0x00006710
        /*0e4c*/ 	.word	0x000000ff
        /*0e50*/ 	.word	0x00000378
        /*0e54*/ 	.short	0x010a
        /*0e56*/ 	.byte	0x11
	.zero		1


	//   ....[215]....
        /*0e58*/ 	.word	0x000068a0
        /*0e5c*/ 	.word	0x000000ff
        /*0e60*/ 	.word	0x00000368
        /*0e64*/ 	.short	0x010a
        /*0e66*/ 	.byte	0x11
	.zero		1


	//   ....[216]....
        /*0e68*/ 	.word	0x00006ab0
        /*0e6c*/ 	.word	0x000000ff
        /*0e70*/ 	.word	0x00000360
        /*0e74*/ 	.short	0x010b
        /*0e76*/ 	.byte	0x11
	.zero		1


	//   ....[217]....
        /*0e78*/ 	.word	0x00006ac0
        /*0e7c*/ 	.word	0x000000ff
        /*0e80*/ 	.word	0x00000000
        /*0e84*/ 	.short	0x0101
        /*0e86*/ 	.byte	0x30
	.zero		1


	//   ....[218]....
        /*0e88*/ 	.word	0x00006b00
        /*0e8c*/ 	.word	0x00000000
        /*0e90*/ 	.word	0x00000368
        /*0e94*/ 	.short	0x010a
        /*0e96*/ 	.byte	0xff
	.zero		1


	//   ....[219]....
        /*0e98*/ 	.word	0x00006e30
        /*0e9c*/ 	.word	0x00000003
        /*0ea0*/ 	.word	0x00000380
        /*0ea4*/ 	.short	0x010a
        /*0ea6*/ 	.byte	0xff
	.zero		1


	//   ....[220]....
        /*0ea8*/ 	.word	0x00006fb0
        /*0eac*/ 	.word	0x00000000
        /*0eb0*/ 	.word	0x00000000
        /*0eb4*/ 	.short	0x0101
        /*0eb6*/ 	.byte	0xff
	.zero		1


	//   ....[221]....
        /*0eb8*/ 	.word	0x00007a10
        /*0ebc*/ 	.word	0x000000ff
        /*0ec0*/ 	.word	0x00000360
        /*0ec4*/ 	.short	0x010a
        /*0ec6*/ 	.byte	0x2c
	.zero		1


	//   ....[222]....
        /*0ec8*/ 	.word	0x00007a20
        /*0ecc*/ 	.word	0x00000010
        /*0ed0*/ 	.word	0x000003a0
        /*0ed4*/ 	.short	0x010a
        /*0ed6*/ 	.byte	0xff
	.zero		1


	//   ....[223]....
        /*0ed8*/ 	.word	0x00007bd0
        /*0edc*/ 	.word	0x000000ff
        /*0ee0*/ 	.word	0x00000360
        /*0ee4*/ 	.short	0x010a
        /*0ee6*/ 	.byte	0x2c
	.zero		1


	//   ....[224]....
        /*0ee8*/ 	.word	0x00007cb0
        /*0eec*/ 	.word	0x000000ff
        /*0ef0*/ 	.word	0x00000000
        /*0ef4*/ 	.short	0x0101
        /*0ef6*/ 	.byte	0x04
	.zero		1


	//   ....[225]....
        /*0ef8*/ 	.word	0x00007d10
        /*0efc*/ 	.word	0x00000010
        /*0f00*/ 	.word	0x000003a0
        /*0f04*/ 	.short	0x010a
        /*0f06*/ 	.byte	0xff
	.zero		1


	//   ....[226]....
        /*0f08*/ 	.word	0x00007fd0
        /*0f0c*/ 	.word	0x000000ff
        /*0f10*/ 	.word	0x00000000
        /*0f14*/ 	.short	0x0101
        /*0f16*/ 	.byte	0x04
	.zero		1


	//   ....[227]....
        /*0f18*/ 	.word	0x000089d0
        /*0f1c*/ 	.word	0x00000000
        /*0f20*/ 	.word	0x000003f0
        /*0f24*/ 	.short	0x010a
        /*0f26*/ 	.byte	0xff
	.zero		1


	//   ....[228]....
        /*0f28*/ 	.word	0x00008a30
        /*0f2c*/ 	.word	0x00000000
        /*0f30*/ 	.word	0x000001b0
        /*0f34*/ 	.short	0x010a
        /*0f36*/ 	.byte	0xff
	.zero		1


	//   ....[229]....
        /*0f38*/ 	.word	0x00008a90
        /*0f3c*/ 	.word	0x00000000
        /*0f40*/ 	.word	0x000001b0
        /*0f44*/ 	.short	0x010a
        /*0f46*/ 	.byte	0xff
	.zero		1


	//   ....[230]....
        /*0f48*/ 	.word	0x00008ae0
        /*0f4c*/ 	.word	0x00000003
        /*0f50*/ 	.word	0x00000380
        /*0f54*/ 	.short	0x010a
        /*0f56*/ 	.byte	0xff
	.zero		1


	//   ....[231]....
        /*0f58*/ 	.word	0x00008b40
        /*0f5c*/ 	.word	0x00000000
        /*0f60*/ 	.word	0x00000000
        /*0f64*/ 	.short	0x010a
        /*0f66*/ 	.byte	0xff
	.zero		1


	//   ....[232]....
        /*0f68*/ 	.word	0x00008ba0
        /*0f6c*/ 	.word	0x00000000
        /*0f70*/ 	.word	0x00000000
        /*0f74*/ 	.short	0x010a
        /*0f76*/ 	.byte	0xff
	.zero		1


	//   ....[233]....
        /*0f78*/ 	.word	0x00008c00
        /*0f7c*/ 	.word	0x00000000
        /*0f80*/ 	.word	0x00000000
        /*0f84*/ 	.short	0x010a
        /*0f86*/ 	.byte	0xff
	.zero		1


	//   ....[234]....
        /*0f88*/ 	.word	0x00008c60
        /*0f8c*/ 	.word	0x00000000
        /*0f90*/ 	.word	0x00000000
        /*0f94*/ 	.short	0x010a
        /*0f96*/ 	.byte	0xff
	.zero		1


	//   ....[235]....
        /*0f98*/ 	.word	0x00008cc0
        /*0f9c*/ 	.word	0x00000000
        /*0fa0*/ 	.word	0x00000000
        /*0fa4*/ 	.short	0x010a
        /*0fa6*/ 	.byte	0xff
	.zero		1


	//   ....[236]....
        /*0fa8*/ 	.word	0x00008d20
        /*0fac*/ 	.word	0x00000000
        /*0fb0*/ 	.word	0x00000000
        /*0fb4*/ 	.short	0x010a
        /*0fb6*/ 	.byte	0xff
	.zero		1


	//   ....[237]....
        /*0fb8*/ 	.word	0x00008d80
        /*0fbc*/ 	.word	0x00000000
        /*0fc0*/ 	.word	0x00000000
        /*0fc4*/ 	.short	0x010a
        /*0fc6*/ 	.byte	0xff
	.zero		1


	//   ....[238]....
        /*0fc8*/ 	.word	0x00008de0
        /*0fcc*/ 	.word	0x00000000
        /*0fd0*/ 	.word	0x00000000
        /*0fd4*/ 	.short	0x010a
        /*0fd6*/ 	.byte	0xff
	.zero		1


	//   ....[239]....
        /*0fd8*/ 	.word	0x00008e40
        /*0fdc*/ 	.word	0x00000000
        /*0fe0*/ 	.word	0x00000000
        /*0fe4*/ 	.short	0x010a
        /*0fe6*/ 	.byte	0xff
	.zero		1


	//   ....[240]....
        /*0fe8*/ 	.word	0x00008ea0
        /*0fec*/ 	.word	0x00000000
        /*0ff0*/ 	.word	0x00000000
        /*0ff4*/ 	.short	0x010a
        /*0ff6*/ 	.byte	0xff
	.zero		1


	//   ....[241]....
        /*0ff8*/ 	.word	0x00008f00
        /*0ffc*/ 	.word	0x00000000
        /*1000*/ 	.word	0x00000000
        /*1004*/ 	.short	0x010a
        /*1006*/ 	.byte	0xff
	.zero		1


	//   ....[242]....
        /*1008*/ 	.word	0x00008f60
        /*100c*/ 	.word	0x00000000
        /*1010*/ 	.word	0x00000000
        /*1014*/ 	.short	0x010a
        /*1016*/ 	.byte	0xff
	.zero		1


	//   ....[243]....
        /*1018*/ 	.word	0x00008fc0
        /*101c*/ 	.word	0x00000000
        /*1020*/ 	.word	0x00000000
        /*1024*/ 	.short	0x010a
        /*1026*/ 	.byte	0xff
	.zero		1


	//   ....[244]....
        /*1028*/ 	.word	0x00009020
        /*102c*/ 	.word	0x00000000
        /*1030*/ 	.word	0x00000000
        /*1034*/ 	.short	0x010a
        /*1036*/ 	.byte	0xff
	.zero		1


	//   ....[245]....
        /*1038*/ 	.word	0x00009080
        /*103c*/ 	.word	0x00000000
        /*1040*/ 	.word	0x00000000
        /*1044*/ 	.short	0x010a
        /*1046*/ 	.byte	0xff
	.zero		1


	//   ....[246]....
        /*1048*/ 	.word	0x000090e0
        /*104c*/ 	.word	0x00000000
        /*1050*/ 	.word	0x00000000
        /*1054*/ 	.short	0x010a
        /*1056*/ 	.byte	0xff
	.zero		1


	//   ....[247]....
        /*1058*/ 	.word	0x00009140
        /*105c*/ 	.word	0x00000000
        /*1060*/ 	.word	0x00000000
        /*1064*/ 	.short	0x010a
        /*1066*/ 	.byte	0xff
	.zero		1


	//   ....[248]....
        /*1068*/ 	.word	0x000091a0
        /*106c*/ 	.word	0x00000000
        /*1070*/ 	.word	0x00000000
        /*1074*/ 	.short	0x010a
        /*1076*/ 	.byte	0xff
	.zero		1


	//   ....[249]....
        /*1078*/ 	.word	0x00009200
        /*107c*/ 	.word	0x00000000
        /*1080*/ 	.word	0x00000000
        /*1084*/ 	.short	0x010a
        /*1086*/ 	.byte	0xff
	.zero		1


	//   ....[250]....
        /*1088*/ 	.word	0x00009260
        /*108c*/ 	.word	0x00000000
        /*1090*/ 	.word	0x00000000
        /*1094*/ 	.short	0x010a
        /*1096*/ 	.byte	0xff
	.zero		1


	//   ....[251]....
        /*1098*/ 	.word	0x000092c0
        /*109c*/ 	.word	0x00000000
        /*10a0*/ 	.word	0x00000000
        /*10a4*/ 	.short	0x010a
        /*10a6*/ 	.byte	0xff
	.zero		1


	//   ....[252]....
        /*10a8*/ 	.word	0x00009320
        /*10ac*/ 	.word	0x00000000
        /*10b0*/ 	.word	0x00000000
        /*10b4*/ 	.short	0x010a
        /*10b6*/ 	.byte	0xff
	.zero		1


	//   ....[253]....
        /*10b8*/ 	.word	0x00009380
        /*10bc*/ 	.word	0x00000000
        /*10c0*/ 	.word	0x00000000
        /*10c4*/ 	.short	0x010a
        /*10c6*/ 	.byte	0xff
	.zero		1


	//   ....[254]....
        /*10c8*/ 	.word	0x000093e0
        /*10cc*/ 	.word	0x00000000
        /*10d0*/ 	.word	0x00000000
        /*10d4*/ 	.short	0x010a
        /*10d6*/ 	.byte	0xff
	.zero		1


	//   ....[255]....
        /*10d8*/ 	.word	0x00009440
        /*10dc*/ 	.word	0x00000000
        /*10e0*/ 	.word	0x00000000
        /*10e4*/ 	.short	0x010a
        /*10e6*/ 	.byte	0xff
	.zero		1


	//   ....[0]....
        /*10e8*/ 	.word	0x000094a0
        /*10ec*/ 	.word	0x00000000
        /*10f0*/ 	.word	0x00000000
        /*10f4*/ 	.short	0x010a
        /*10f6*/ 	.byte	0xff
	.zero		1


	//   ....[1]....
        /*10f8*/ 	.word	0x00009500
        /*10fc*/ 	.word	0x00000000
        /*1100*/ 	.word	0x00000000
        /*1104*/ 	.short	0x010a
        /*1106*/ 	.byte	0xff
	.zero		1


	//   ....[2]....
        /*1108*/ 	.word	0x00009560
        /*110c*/ 	.word	0x00000000
        /*1110*/ 	.word	0x00000000
        /*1114*/ 	.short	0x010a
        /*1116*/ 	.byte	0xff
	.zero		1


	//   ....[3]....
        /*1118*/ 	.word	0x000095c0
        /*111c*/ 	.word	0x00000000
        /*1120*/ 	.word	0x00000000
        /*1124*/ 	.short	0x010a
        /*1126*/ 	.byte	0xff
	.zero		1


	//   ....[4]....
        /*1128*/ 	.word	0x00009620
        /*112c*/ 	.word	0x00000000
        /*1130*/ 	.word	0x00000000
        /*1134*/ 	.short	0x010a
        /*1136*/ 	.byte	0xff
	.zero		1


	//   ....[5]....
        /*1138*/ 	.word	0x00009680
        /*113c*/ 	.word	0x00000000
        /*1140*/ 	.word	0x00000000
        /*1144*/ 	.short	0x010a
        /*1146*/ 	.byte	0xff
	.zero		1


	//   ....[6]....
        /*1148*/ 	.word	0x000096e0
        /*114c*/ 	.word	0x00000000
        /*1150*/ 	.word	0x00000000
        /*1154*/ 	.short	0x010a
        /*1156*/ 	.byte	0xff
	.zero		1


	//   ....[7]....
        /*1158*/ 	.word	0x00009740
        /*115c*/ 	.word	0x00000000
        /*1160*/ 	.word	0x00000000
        /*1164*/ 	.short	0x010a
        /*1166*/ 	.byte	0xff
	.zero		1


	//   ....[8]....
        /*1168*/ 	.word	0x000097a0
        /*116c*/ 	.word	0x00000000
        /*1170*/ 	.word	0x00000000
        /*1174*/ 	.short	0x010a
        /*1176*/ 	.byte	0xff
	.zero		1


	//   ....[9]....
        /*1178*/ 	.word	0x00009800
        /*117c*/ 	.word	0x00000000
        /*1180*/ 	.word	0x00000000
        /*1184*/ 	.short	0x010a
        /*1186*/ 	.byte	0xff
	.zero		1


	//   ....[10]....
        /*1188*/ 	.word	0x00009860
        /*118c*/ 	.word	0x00000000
        /*1190*/ 	.word	0x00000000
        /*1194*/ 	.short	0x010a
        /*1196*/ 	.byte	0xff
	.zero		1


	//   ....[11]....
        /*1198*/ 	.word	0x000098c0
        /*119c*/ 	.word	0x00000000
        /*11a0*/ 	.word	0x00000000
        /*11a4*/ 	.short	0x010a
        /*11a6*/ 	.byte	0xff
	.zero		1


	//   ....[12]....
        /*11a8*/ 	.word	0x00009920
        /*11ac*/ 	.word	0x00000000
        /*11b0*/ 	.word	0x00000000
        /*11b4*/ 	.short	0x010a
        /*11b6*/ 	.byte	0xff
	.zero		1


	//   ....[13]....
        /*11b8*/ 	.word	0x00009980
        /*11bc*/ 	.word	0x00000000
        /*11c0*/ 	.word	0x00000000
        /*11c4*/ 	.short	0x010a
        /*11c6*/ 	.byte	0xff
	.zero		1


	//   ....[14]....
        /*11c8*/ 	.word	0x000099e0
        /*11cc*/ 	.word	0x00000000
        /*11d0*/ 	.word	0x00000000
        /*11d4*/ 	.short	0x010a
        /*11d6*/ 	.byte	0xff
	.zero		1


	//   ....[15]....
        /*11d8*/ 	.word	0x00009a40
        /*11dc*/ 	.word	0x00000000
        /*11e0*/ 	.word	0x00000000
        /*11e4*/ 	.short	0x010a
        /*11e6*/ 	.byte	0xff
	.zero		1


	//   ....[16]....
        /*11e8*/ 	.word	0x00009aa0
        /*11ec*/ 	.word	0x00000000
        /*11f0*/ 	.word	0x00000000
        /*11f4*/ 	.short	0x010a
        /*11f6*/ 	.byte	0xff
	.zero		1


	//   ....[17]....
        /*11f8*/ 	.word	0x00009b00
        /*11fc*/ 	.word	0x00000000
        /*1200*/ 	.word	0x00000000
        /*1204*/ 	.short	0x010a
        /*1206*/ 	.byte	0xff
	.zero		1


	//   ....[18]....
        /*1208*/ 	.word	0x00009b60
        /*120c*/ 	.word	0x00000000
        /*1210*/ 	.word	0x00000000
        /*1214*/ 	.short	0x010a
        /*1216*/ 	.byte	0xff
	.zero		1


	//   ....[19]....
        /*1218*/ 	.word	0x00009bc0
        /*121c*/ 	.word	0x00000000
        /*1220*/ 	.word	0x00000000
        /*1224*/ 	.short	0x010a
        /*1226*/ 	.byte	0xff
	.zero		1


	//   ....[20]....
        /*1228*/ 	.word	0x00009c20
        /*122c*/ 	.word	0x00000000
        /*1230*/ 	.word	0x00000000
        /*1234*/ 	.short	0x010a
        /*1236*/ 	.byte	0xff
	.zero		1


	//   ....[21]....
        /*1238*/ 	.word	0x00009c80
        /*123c*/ 	.word	0x00000000
        /*1240*/ 	.word	0x00000000
        /*1244*/ 	.short	0x010a
        /*1246*/ 	.byte	0xff
	.zero		1


	//   ....[22]....
        /*1248*/ 	.word	0x00009ce0
        /*124c*/ 	.word	0x00000000
        /*1250*/ 	.word	0x00000000
        /*1254*/ 	.short	0x010a
        /*1256*/ 	.byte	0xff
	.zero		1


	//   ....[23]....
        /*1258*/ 	.word	0x00009d40
        /*125c*/ 	.word	0x00000000
        /*1260*/ 	.word	0x00000000
        /*1264*/ 	.short	0x010a
        /*1266*/ 	.byte	0xff
	.zero		1


	//   ....[24]....
        /*1268*/ 	.word	0x00009da0
        /*126c*/ 	.word	0x00000000
        /*1270*/ 	.word	0x00000000
        /*1274*/ 	.short	0x010a
        /*1276*/ 	.byte	0xff
	.zero		1


	//   ....[25]....
        /*1278*/ 	.word	0x00009e00
        /*127c*/ 	.word	0x00000000
        /*1280*/ 	.word	0x00000000
        /*1284*/ 	.short	0x010a
        /*1286*/ 	.byte	0xff
	.zero		1


	//   ....[26]....
        /*1288*/ 	.word	0x00009e60
        /*128c*/ 	.word	0x00000000
        /*1290*/ 	.word	0x00000000
        /*1294*/ 	.short	0x010a
        /*1296*/ 	.byte	0xff
	.zero		1


	//   ....[27]....
        /*1298*/ 	.word	0x00009ec0
        /*129c*/ 	.word	0x00000000
        /*12a0*/ 	.word	0x00000000
        /*12a4*/ 	.short	0x010a
        /*12a6*/ 	.byte	0xff
	.zero		1


	//   ....[28]....
        /*12a8*/ 	.word	0x00009f10
        /*12ac*/ 	.word	0x00000002
        /*12b0*/ 	.word	0x000003e0
        /*12b4*/ 	.short	0x010a
        /*12b6*/ 	.byte	0xff
	.zero		1


	//   ....[29]....
        /*12b8*/ 	.word	0x00009f70
        /*12bc*/ 	.word	0x00000002
        /*12c0*/ 	.word	0x00000390
        /*12c4*/ 	.short	0x010a
        /*12c6*/ 	.byte	0xff
	.zero		1


	//   ....[30]....
        /*12c8*/ 	.word	0x00009fc0
        /*12cc*/ 	.word	0x00000002
        /*12d0*/ 	.word	0x00000380
        /*12d4*/ 	.short	0x010a
        /*12d6*/ 	.byte	0xff
	.zero		1


	//   ....[31]....
        /*12d8*/ 	.word	0x0000a020
        /*12dc*/ 	.word	0x00000000
        /*12e0*/ 	.word	0x00000390
        /*12e4*/ 	.short	0x010a
        /*12e6*/ 	.byte	0xff
	.zero		1


	//   ....[32]....
        /*12e8*/ 	.word	0x0000a070
        /*12ec*/ 	.word	0x00000000
        /*12f0*/ 	.word	0x00000380
        /*12f4*/ 	.short	0x010a
        /*12f6*/ 	.byte	0xff
	.zero		1


	//   ....[33]....
        /*12f8*/ 	.word	0x0000a0d0
        /*12fc*/ 	.word	0x00000002
        /*1300*/ 	.word	0x000003c0
        /*1304*/ 	.short	0x010a
        /*1306*/ 	.byte	0xff
	.zero		1


	//   ....[34]....
        /*1308*/ 	.word	0x0000a130
        /*130c*/ 	.word	0x00000000
        /*1310*/ 	.word	0x00000000
        /*1314*/ 	.short	0x010a
        /*1316*/ 	.byte	0xff
	.zero		1


	//   ....[35]....
        /*1318*/ 	.word	0x0000a190
        /*131c*/ 	.word	0x00000000
        /*1320*/ 	.word	0x00000000
        /*1324*/ 	.short	0x010a
        /*1326*/ 	.byte	0xff
	.zero		1


	//   ....[36]....
        /*1328*/ 	.word	0x0000a1f0
        /*132c*/ 	.word	0x00000000
        /*1330*/ 	.word	0x00000000
        /*1334*/ 	.short	0x010a
        /*1336*/ 	.byte	0xff
	.zero		1


	//   ....[37]....
        /*1338*/ 	.word	0x0000a250
        /*133c*/ 	.word	0x00000000
        /*1340*/ 	.word	0x00000000
        /*1344*/ 	.short	0x010a
        /*1346*/ 	.byte	0xff
	.zero		1


	//   ....[38]....
        /*1348*/ 	.word	0x0000a2b0
        /*134c*/ 	.word	0x00000000
        /*1350*/ 	.word	0x00000000
        /*1354*/ 	.short	0x010a
        /*1356*/ 	.byte	0xff
	.zero		1


	//   ....[39]....
        /*1358*/ 	.word	0x0000a300
        /*135c*/ 	.word	0x00000008
        /*1360*/ 	.word	0x00000380
        /*1364*/ 	.short	0x010a
        /*1366*/ 	.byte	0xff
	.zero		1


	//   ....[40]....
        /*1368*/ 	.word	0x0000a360
        /*136c*/ 	.word	0x00000000
        /*1370*/ 	.word	0x00000378
        /*1374*/ 	.short	0x010a
        /*1376*/ 	.byte	0xff
	.zero		1


	//   ....[41]....
        /*1378*/ 	.word	0x0000a3c0
        /*137c*/ 	.word	0x00000000
        /*1380*/ 	.word	0x00000368
        /*1384*/ 	.short	0x010a
        /*1386*/ 	.byte	0xff
	.zero		1


	//   ....[42]....
        /*1388*/ 	.word	0x0000a410
        /*138c*/ 	.word	0x00000003
        /*1390*/ 	.word	0x00000380
        /*1394*/ 	.short	0x010a
        /*1396*/ 	.byte	0xff
	.zero		1


	//   ....[43]....
        /*1398*/ 	.word	0x0000a470
        /*139c*/ 	.word	0x00000000
        /*13a0*/ 	.word	0x00000360
        /*13a4*/ 	.short	0x010a
        /*13a6*/ 	.byte	0xff
	.zero		1


	//   ....[44]....
        /*13a8*/ 	.word	0x0000a4c0
        /*13ac*/ 	.word	0x00000010
        /*13b0*/ 	.word	0x000003a0
        /*13b4*/ 	.short	0x010a
        /*13b6*/ 	.byte	0xff
	.zero		1


	//----- nvinfo : EIATTR_NUM_MBARRIERS
	.align		4
.L_47:
        /*13b8*/ 	.byte	0x03, 0x38
        /*13ba*/ 	.short	0x0080


	//----- nvinfo : EIATTR_EXIT_INSTR_OFFSETS
	.align		4
        /*13bc*/ 	.byte	0x04, 0x1c
        /*13be*/ 	.short	(.L_49 - .L_48)


	//   ....[0]....
.L_48:
        /*13c0*/ 	.word	0x00004ae0


	//   ....[1]....
        /*13c4*/ 	.word	0x00004fd0


	//   ....[2]....
        /*13c8*/ 	.word	0x00005030


	//   ....[3]....
        /*13cc*/ 	.word	0x00005e50


	//   ....[4]....
        /*13d0*/ 	.word	0x00006b30


	//   ....[5]....
        /*13d4*/ 	.word	0x00006b70


	//   ....[6]....
        /*13d8*/ 	.word	0x000089c0


	//----- nvinfo : EIATTR_MAX_THREADS
	.align		4
.L_49:
        /*13dc*/ 	.byte	0x04, 0x05
        /*13de*/ 	.short	(.L_51 - .L_50)
.L_50:
        /*13e0*/ 	.word	0x00000100
        /*13e4*/ 	.word	0x00000001
        /*13e8*/ 	.word	0x00000001


	//----- nvinfo : EIATTR_CRS_STACK_SIZE
	.align		4
.L_51:
        /*13ec*/ 	.byte	0x04, 0x1e
        /*13ee*/ 	.short	(.L_53 - .L_52)
.L_52:
        /*13f0*/ 	.word	0x00000000


	//----- nvinfo : EIATTR_CBANK_PARAM_SIZE
	.align		4
.L_53:
        /*13f4*/ 	.byte	0x03, 0x19
        /*13f6*/ 	.short	0x0800


	//----- nvinfo : EIATTR_PARAM_CBANK
	.align		4
        /*13f8*/ 	.byte	0x04, 0x0a
        /*13fa*/ 	.short	(.L_55 - .L_54)
	.align		4
.L_54:
        /*13fc*/ 	.word	index@(.nv.constant0._ZN7cutlass13device_kernelINS_4gemm6kernel13GemmUniversalIN4cute5tupleIJiiiiEEENS1_10collective13CollectiveMmaINS1_35MainloopSm100TmaUmmaWarpSpecializedILi54ELi2ELi4ENS5_IJNS4_1CILi2EEENSA_ILi1EEESC_EEEEENS5_IJNSA_ILi64EEESF_NSA_ILi32EEEEEEaNS5_IJlSC_lEEEaSI_NS4_8TiledMMAINS4_8MMA_AtomIJNS4_15SM100_MMA_S8_SSIaaiLi64ELi64ELNS4_4UMMA5MajorE0ELSN_0ELNSM_8SaturateE0EEEEEENS4_6LayoutINS5_IJSC_SC_SC_EEENS5_IJNSA_ILi0EEEST_ST_EEEEENS5_IJNS4_10UnderscoreESW_SW_EEEEENS4_13SM90_TMA_LOADENS4_14ComposedLayoutINS4_7SwizzleILi1ELi4ELi3EEENS4_18smem_ptr_flag_bitsILi8EEENSR_INS5_IJNSA_ILi8EEESG_EEENS5_IJSG_SC_EEEEEEEvNS4_8identityENS4_23SM90_TMA_LOAD_MULTICASTES19_vS1A_EENS_8epilogue10collective18CollectiveEpilogueINS1D_23Sm100TmaWarpSpecializedILi1ELi1ELi32ELb0ELb0EEEJSH_NS5_IJNSR_ISF_SC_EES1I_EEEaSI_aSI_NS1D_6fusion15FusionCallbacksIS1H_NS1K_17LinearCombinationIaiaiLNS_15FloatRoundStyleE2EEESH_S1J_JEEENS4_5SM1004TMEM4LOAD26SM100_TMEM_LOAD_16dp32b32xESZ_NS10_INS11_ILi2ELi4ELi3EEES14_NSR_INS5_IJS15_SF_EEENS5_IJSF_SC_EEEEEEENS4_39AutoVectorizingCopyWithAssumedAlignmentILi128EEENS4_14SM90_TMA_STOREES1Y_S20_S20_EEEvvEEEEvNT_6ParamsE)
        /*1400*/ 	.short	0x0380
        /*1402*/ 	.short	0x0800


	//----- nvinfo : EIATTR_SW_WAR
	.align		4
.L_55:
        /*1404*/ 	.byte	0x04, 0x36
        /*1406*/ 	.short	(.L_57 - .L_56)
.L_56:
        /*1408*/ 	.word	0x00000008
.L_57:


//--------------------- .nv.callgraph             --------------------------
	.section	.nv.callgraph,"",@"SHT_CUDA_CALLGRAPH"
	.align	4
	.sectionentsize	8
	.align		4
        /*0000*/ 	.word	0x00000000
	.align		4
        /*0004*/ 	.word	0xffffffff
	.align		4
        /*0008*/ 	.word	index@(_ZN7cutlass13device_kernelINS_4gemm6kernel13GemmUniversalIN4cute5tupleIJiiiiEEENS1_10collective13CollectiveMmaINS1_35MainloopSm100TmaUmmaWarpSpecializedILi54ELi2ELi4ENS5_IJNS4_1CILi2EEENSA_ILi1EEESC_EEEEENS5_IJNSA_ILi64EEESF_NSA_ILi32EEEEEEaNS5_IJlSC_lEEEaSI_NS4_8TiledMMAINS4_8MMA_AtomIJNS4_15SM100_MMA_S8_SSIaaiLi64ELi64ELNS4_4UMMA5MajorE0ELSN_0ELNSM_8SaturateE0EEEEEENS4_6LayoutINS5_IJSC_SC_SC_EEENS5_IJNSA_ILi0EEEST_ST_EEEEENS5_IJNS4_10UnderscoreESW_SW_EEEEENS4_13SM90_TMA_LOADENS4_14ComposedLayoutINS4_7SwizzleILi1ELi4ELi3EEENS4_18smem_ptr_flag_bitsILi8EEENSR_INS5_IJNSA_ILi8EEESG_EEENS5_IJSG_SC_EEEEEEEvNS4_8identityENS4_23SM90_TMA_LOAD_MULTICASTES19_vS1A_EENS_8epilogue10collective18CollectiveEpilogueINS1D_23Sm100TmaWarpSpecializedILi1ELi1ELi32ELb0ELb0EEEJSH_NS5_IJNSR_ISF_SC_EES1I_EEEaSI_aSI_NS1D_6fusion15FusionCallbacksIS1H_NS1K_17LinearCombinationIaiaiLNS_15FloatRoundStyleE2EEESH_S1J_JEEENS4_5SM1004TMEM4LOAD26SM100_TMEM_LOAD_16dp32b32xESZ_NS10_INS11_ILi2ELi4ELi3EEES14_NSR_INS5_IJS15_SF_EEENS5_IJSF_SC_EEEEEEENS4_39AutoVectorizingCopyWithAssumedAlignmentILi128EEENS4_14SM90_TMA_STOREES1Y_S20_S20_EEEvvEEEEvNT_6ParamsE)
	.align		4
        /*000c*/ 	.word	index@(__assertfail)
	.align		4
        /*0010*/ 	.word	0x00000000
	.align		4
        /*0014*/ 	.word	0xfffffffe
	.align		4
        /*0018*/ 	.word	0x00000000
	.align		4
        /*001c*/ 	.word	0xfffffffd
	.align		4
        /*0020*/ 	.word	0x00000000
	.align		4
        /*0024*/ 	.word	0xfffffffc


//--------------------- .nv.constant4             --------------------------
	.section	.nv.constant4,"a",@progbits
	.align	8
	.align		8
.nv.constant4:
        /*0000*/ 	.dword	__assertfail
	.align		8
        /*0008*/ 	.dword	__unnamed_1
	.align		8
        /*0010*/ 	.dword	__unnamed_2
	.align		8
        /*0018*/ 	.dword	_ZN40_INTERNAL_a885e963_4_k_cu_3a3b9106_242674cuda3std3__45__cpo5beginE
	.align		8
        /*0020*/ 	.dword	_ZN40_INTERNAL_a885e963_4_k_cu_3a3b9106_242674cuda3std3__45__cpo3endE
	.align		8
        /*0028*/ 	.dword	_ZN40_INTERNAL_a885e963_4_k_cu_3a3b9106_242674cuda3std3__45__cpo6cbeginE
	.align		8
        /*0030*/ 	.dword	_ZN40_INTERNAL_a885e963_4_k_cu_3a3b9106_242674cuda3std3__45__cpo4cendE
	.align		8
        /*0038*/ 	.dword	_ZN40_INTERNAL_a885e963_4_k_cu_3a3b9106_242674cuda3std3__442_GLOBAL__N__a885e963_4_k_cu_3a3b9106_242676ignoreE
	.align		8
        /*0040*/ 	.dword	_ZN40_INTERNAL_a885e963_4_k_cu_3a3b9106_242674cuda3std3__419piecewise_constructE
	.align		8
        /*0048*/ 	.dword	_ZN40_INTERNAL_a885e963_4_k_cu_3a3b9106_242674cuda3std3__48in_placeE
	.align		8
        /*0050*/ 	.dword	_ZN40_INTERNAL_a885e963_4_k_cu_3a3b9106_242674cuda3std6ranges3__45__cpo4swapE
	.align		8
        /*0058*/ 	.dword	_ZN40_INTERNAL_a885e963_4_k_cu_3a3b9106_242674cuda3std6ranges3__45__cpo9iter_moveE
	.align		8
        /*0060*/ 	.dword	_ZN40_INTERNAL_a885e963_4_k_cu_3a3b9106_242674cute7productE
	.align		8
        /*0068*/ 	.dword	_ZN40_INTERNAL_a885e963_4_k_cu_3a3b9106_242674cute1_E
	.align		8
        /*0070*/ 	.dword	$str$25
	.align		8
        /*0078*/ 	.dword	$str$26
	.align		8
        /*0080*/ 	.dword	$str$27
	.align		8
        /*0088*/ 	.dword	$str$28


//--------------------- .text._ZN7cutlass13device_kernelINS_4gemm6kernel13GemmUniversalIN4cute5tupleIJiiiiEEENS1_10collective13CollectiveMmaINS1_35MainloopSm100TmaUmmaWarpSpecializedILi54ELi2ELi4ENS5_IJNS4_1CILi2EEENSA_ILi1EEESC_EEEEENS5_IJNSA_ILi64EEESF_NSA_ILi32EEEEEEaNS5_IJlSC_lEEEaSI_NS4_8TiledMMAINS4_8MMA_AtomIJNS4_15SM100_MMA_S8_SSIaaiLi64ELi64ELNS4_4UMMA5MajorE0ELSN_0ELNSM_8SaturateE0EEEEEENS4_6LayoutINS5_IJSC_SC_SC_EEENS5_IJNSA_ILi0EEEST_ST_EEEEENS5_IJNS4_10UnderscoreESW_SW_EEEEENS4_13SM90_TMA_LOADENS4_14ComposedLayoutINS4_7SwizzleILi1ELi4ELi3EEENS4_18smem_ptr_flag_bitsILi8EEENSR_INS5_IJNSA_ILi8EEESG_EEENS5_IJSG_SC_EEEEEEEvNS4_8identityENS4_23SM90_TMA_LOAD_MULTICASTES19_vS1A_EENS_8epilogue10collective18CollectiveEpilogueINS1D_23Sm100TmaWarpSpecializedILi1ELi1ELi32ELb0ELb0EEEJSH_NS5_IJNSR_ISF_SC_EES1I_EEEaSI_aSI_NS1D_6fusion15FusionCallbacksIS1H_NS1K_17LinearCombinationIaiaiLNS_15FloatRoundStyleE2EEESH_S1J_JEEENS4_5SM1004TMEM4LOAD26SM100_TMEM_LOAD_16dp32b32xESZ_NS10_INS11_ILi2ELi4ELi3EEES14_NSR_INS5_IJS15_SF_EEENS5_IJSF_SC_EEEEEEENS4_39AutoVectorizingCopyWithAssumedAlignmentILi128EEENS4_14SM90_TMA_STOREES1Y_S20_S20_EEEvvEEEEvNT_6ParamsE --------------------------
	.section	.text._ZN7cutlass13device_kernelINS_4gemm6kernel13GemmUniversalIN4cute5tupleIJiiiiEEENS1_10collective13CollectiveMmaINS1_35MainloopSm100TmaUmmaWarpSpecializedILi54ELi2ELi4ENS5_IJNS4_1CILi2EEENSA_ILi1EEESC_EEEEENS5_IJNSA_ILi64EEESF_NSA_ILi32EEEEEEaNS5_IJlSC_lEEEaSI_NS4_8TiledMMAINS4_8MMA_AtomIJNS4_15SM100_MMA_S8_SSIaaiLi64ELi64ELNS4_4UMMA5MajorE0ELSN_0ELNSM_8SaturateE0EEEEEENS4_6LayoutINS5_IJSC_SC_SC_EEENS5_IJNSA_ILi0EEEST_ST_EEEEENS5_IJNS4_10UnderscoreESW_SW_EEEEENS4_13SM90_TMA_LOADENS4_14ComposedLayoutINS4_7SwizzleILi1ELi4ELi3EEENS4_18smem_ptr_flag_bitsILi8EEENSR_INS5_IJNSA_ILi8EEESG_EEENS5_IJSG_SC_EEEEEEEvNS4_8identityENS4_23SM90_TMA_LOAD_MULTICASTES19_vS1A_EENS_8epilogue10collective18CollectiveEpilogueINS1D_23Sm100TmaWarpSpecializedILi1ELi1ELi32ELb0ELb0EEEJSH_NS5_IJNSR_ISF_SC_EES1I_EEEaSI_aSI_NS1D_6fusion15FusionCallbacksIS1H_NS1K_17LinearCombinationIaiaiLNS_15FloatRoundStyleE2EEESH_S1J_JEEENS4_5SM1004TMEM4LOAD26SM100_TMEM_LOAD_16dp32b32xESZ_NS10_INS11_ILi2ELi4ELi3EEES14_NSR_INS5_IJS15_SF_EEENS5_IJSF_SC_EEEEEEENS4_39AutoVectorizingCopyWithAssumedAlignmentILi128EEENS4_14SM90_TMA_STOREES1Y_S20_S20_EEEvvEEEEvNT_6ParamsE,"ax",@progbits
	.align	128
.text._ZN7cutlass13device_kernelINS_4gemm6kernel13GemmUniversalIN4cute5tupleIJiiiiEEENS1_10collective13CollectiveMmaINS1_35MainloopSm100TmaUmmaWarpSpecializedILi54ELi2ELi4ENS5_IJNS4_1CILi2EEENSA_ILi1EEESC_EEEEENS5_IJNSA_ILi64EEESF_NSA_ILi32EEEEEEaNS5_IJlSC_lEEEaSI_NS4_8TiledMMAINS4_8MMA_AtomIJNS4_15SM100_MMA_S8_SSIaaiLi64ELi64ELNS4_4UMMA5MajorE0ELSN_0ELNSM_8SaturateE0EEEEEENS4_6LayoutINS5_IJSC_SC_SC_EEENS5_IJNSA_ILi0EEEST_ST_EEEEENS5_IJNS4_10UnderscoreESW_SW_EEEEENS4_13SM90_TMA_LOADENS4_14ComposedLayoutINS4_7SwizzleILi1ELi4ELi3EEENS4_18smem_ptr_flag_bitsILi8EEENSR_INS5_IJNSA_ILi8EEESG_EEENS5_IJSG_SC_EEEEEEEvNS4_8identityENS4_23SM90_TMA_LOAD_MULTICASTES19_vS1A_EENS_8epilogue10collective18CollectiveEpilogueINS1D_23Sm100TmaWarpSpecializedILi1ELi1ELi32ELb0ELb0EEEJSH_NS5_IJNSR_ISF_SC_EES1I_EEEaSI_aSI_NS1D_6fusion15FusionCallbacksIS1H_NS1K_17LinearCombinationIaiaiLNS_15FloatRoundStyleE2EEESH_S1J_JEEENS4_5SM1004TMEM4LOAD26SM100_TMEM_LOAD_16dp32b32xESZ_NS10_INS11_ILi2ELi4ELi3EEES14_NSR_INS5_IJS15_SF_EEENS5_IJSF_SC_EEEEEEENS4_39AutoVectorizingCopyWithAssumedAlignmentILi128EEENS4_14SM90_TMA_STOREES1Y_S20_S20_EEEvvEEEEvNT_6ParamsE:
        .type           _ZN7cutlass13device_kernelINS_4gemm6kernel13GemmUniversalIN4cute5tupleIJiiiiEEENS1_10collective13CollectiveMmaINS1_35MainloopSm100TmaUmmaWarpSpecializedILi54ELi2ELi4ENS5_IJNS4_1CILi2EEENSA_ILi1EEESC_EEEEENS5_IJNSA_ILi64EEESF_NSA_ILi32EEEEEEaNS5_IJlSC_lEEEaSI_NS4_8TiledMMAINS4_8MMA_AtomIJNS4_15SM100_MMA_S8_SSIaaiLi64ELi64ELNS4_4UMMA5MajorE0ELSN_0ELNSM_8SaturateE0EEEEEENS4_6LayoutINS5_IJSC_SC_SC_EEENS5_IJNSA_ILi0EEEST_ST_EEEEENS5_IJNS4_10UnderscoreESW_SW_EEEEENS4_13SM90_TMA_LOADENS4_14ComposedLayoutINS4_7SwizzleILi1ELi4ELi3EEENS4_18smem_ptr_flag_bitsILi8EEENSR_INS5_IJNSA_ILi8EEESG_EEENS5_IJSG_SC_EEEEEEEvNS4_8identityENS4_23SM90_TMA_LOAD_MULTICASTES19_vS1A_EENS_8epilogue10collective18CollectiveEpilogueINS1D_23Sm100TmaWarpSpecializedILi1ELi1ELi32ELb0ELb0EEEJSH_NS5_IJNSR_ISF_SC_EES1I_EEEaSI_aSI_NS1D_6fusion15FusionCallbacksIS1H_NS1K_17LinearCombinationIaiaiLNS_15FloatRoundStyleE2EEESH_S1J_JEEENS4_5SM1004TMEM4LOAD26SM100_TMEM_LOAD_16dp32b32xESZ_NS10_INS11_ILi2ELi4ELi3EEES14_NSR_INS5_IJS15_SF_EEENS5_IJSF_SC_EEEEEEENS4_39AutoVectorizingCopyWithAssumedAlignmentILi128EEENS4_14SM90_TMA_STOREES1Y_S20_S20_EEEvvEEEEvNT_6ParamsE,@function
        .size           _ZN7cutlass13device_kernelINS_4gemm6kernel13GemmUniversalIN4cute5tupleIJiiiiEEENS1_10collective13CollectiveMmaINS1_35MainloopSm100TmaUmmaWarpSpecializedILi54ELi2ELi4ENS5_IJNS4_1CILi2EEENSA_ILi1EEESC_EEEEENS5_IJNSA_ILi64EEESF_NSA_ILi32EEEEEEaNS5_IJlSC_lEEEaSI_NS4_8TiledMMAINS4_8MMA_AtomIJNS4_15SM100_MMA_S8_SSIaaiLi64ELi64ELNS4_4UMMA5MajorE0ELSN_0ELNSM_8SaturateE0EEEEEENS4_6LayoutINS5_IJSC_SC_SC_EEENS5_IJNSA_ILi0EEEST_ST_EEEEENS5_IJNS4_10UnderscoreESW_SW_EEEEENS4_13SM90_TMA_LOADENS4_14ComposedLayoutINS4_7SwizzleILi1ELi4ELi3EEENS4_18smem_ptr_flag_bitsILi8EEENSR_INS5_IJNSA_ILi8EEESG_EEENS5_IJSG_SC_EEEEEEEvNS4_8identityENS4_23SM90_TMA_LOAD_MULTICASTES19_vS1A_EENS_8epilogue10collective18CollectiveEpilogueINS1D_23Sm100TmaWarpSpecializedILi1ELi1ELi32ELb0ELb0EEEJSH_NS5_IJNSR_ISF_SC_EES1I_EEEaSI_aSI_NS1D_6fusion15FusionCallbacksIS1H_NS1K_17LinearCombinationIaiaiLNS_15FloatRoundStyleE2EEESH_S1J_JEEENS4_5SM1004TMEM4LOAD26SM100_TMEM_LOAD_16dp32b32xESZ_NS10_INS11_ILi2ELi4ELi3EEES14_NSR_INS5_IJS15_SF_EEENS5_IJSF_SC_EEEEEEENS4_39AutoVectorizingCopyWithAssumedAlignmentILi128EEENS4_14SM90_TMA_STOREES1Y_S20_S20_EEEvvEEEEvNT_6ParamsE,(.L_x_286 - _ZN7cutlass13device_kernelINS_4gemm6kernel13GemmUniversalIN4cute5tupleIJiiiiEEENS1_10collective13CollectiveMmaINS1_35MainloopSm100TmaUmmaWarpSpecializedILi54ELi2ELi4ENS5_IJNS4_1CILi2EEENSA_ILi1EEESC_EEEEENS5_IJNSA_ILi64EEESF_NSA_ILi32EEEEEEaNS5_IJlSC_lEEEaSI_NS4_8TiledMMAINS4_8MMA_AtomIJNS4_15SM100_MMA_S8_SSIaaiLi64ELi64ELNS4_4UMMA5MajorE0ELSN_0ELNSM_8SaturateE0EEEEEENS4_6LayoutINS5_IJSC_SC_SC_EEENS5_IJNSA_ILi0EEEST_ST_EEEEENS5_IJNS4_10UnderscoreESW_SW_EEEEENS4_13SM90_TMA_LOADENS4_14ComposedLayoutINS4_7SwizzleILi1ELi4ELi3EEENS4_18smem_ptr_flag_bitsILi8EEENSR_INS5_IJNSA_ILi8EEESG_EEENS5_IJSG_SC_EEEEEEEvNS4_8identityENS4_23SM90_TMA_LOAD_MULTICASTES19_vS1A_EENS_8epilogue10collective18CollectiveEpilogueINS1D_23Sm100TmaWarpSpecializedILi1ELi1ELi32ELb0ELb0EEEJSH_NS5_IJNSR_ISF_SC_EES1I_EEEaSI_aSI_NS1D_6fusion15FusionCallbacksIS1H_NS1K_17LinearCombinationIaiaiLNS_15FloatRoundStyleE2EEESH_S1J_JEEENS4_5SM1004TMEM4LOAD26SM100_TMEM_LOAD_16dp32b32xESZ_NS10_INS11_ILi2ELi4ELi3EEES14_NSR_INS5_IJS15_SF_EEENS5_IJSF_SC_EEEEEEENS4_39AutoVectorizingCopyWithAssumedAlignmentILi128EEENS4_14SM90_TMA_STOREES1Y_S20_S20_EEEvvEEEEvNT_6ParamsE)
        .other          _ZN7cutlass13device_kernelINS_4gemm6kernel13GemmUniversalIN4cute5tupleIJiiiiEEENS1_10collective13CollectiveMmaINS1_35MainloopSm100TmaUmmaWarpSpecializedILi54ELi2ELi4ENS5_IJNS4_1CILi2EEENSA_ILi1EEESC_EEEEENS5_IJNSA_ILi64EEESF_NSA_ILi32EEEEEEaNS5_IJlSC_lEEEaSI_NS4_8TiledMMAINS4_8MMA_AtomIJNS4_15SM100_MMA_S8_SSIaaiLi64ELi64ELNS4_4UMMA5MajorE0ELSN_0ELNSM_8SaturateE0EEEEEENS4_6LayoutINS5_IJSC_SC_SC_EEENS5_IJNSA_ILi0EEEST_ST_EEEEENS5_IJNS4_10UnderscoreESW_SW_EEEEENS4_13SM90_TMA_LOADENS4_14ComposedLayoutINS4_7SwizzleILi1ELi4ELi3EEENS4_18smem_ptr_flag_bitsILi8EEENSR_INS5_IJNSA_ILi8EEESG_EEENS5_IJSG_SC_EEEEEEEvNS4_8identityENS4_23SM90_TMA_LOAD_MULTICASTES19_vS1A_EENS_8epilogue10collective18CollectiveEpilogueINS1D_23Sm100TmaWarpSpecializedILi1ELi1ELi32ELb0ELb0EEEJSH_NS5_IJNSR_ISF_SC_EES1I_EEEaSI_aSI_NS1D_6fusion15FusionCallbacksIS1H_NS1K_17LinearCombinationIaiaiLNS_15FloatRoundStyleE2EEESH_S1J_JEEENS4_5SM1004TMEM4LOAD26SM100_TMEM_LOAD_16dp32b32xESZ_NS10_INS11_ILi2ELi4ELi3EEES14_NSR_INS5_IJS15_SF_EEENS5_IJSF_SC_EEEEEEENS4_39AutoVectorizingCopyWithAssumedAlignmentILi128EEENS4_14SM90_TMA_STOREES1Y_S20_S20_EEEvvEEEEvNT_6ParamsE,@"STO_CUDA_ENTRY STV_DEFAULT"
_ZN7cutlass13device_kernelINS_4gemm6kernel13GemmUniversalIN4cute5tupleIJiiiiEEENS1_10collective13CollectiveMmaINS1_35MainloopSm100TmaUmmaWarpSpecializedILi54ELi2ELi4ENS5_IJNS4_1CILi2EEENSA_ILi1EEESC_EEEEENS5_IJNSA_ILi64EEESF_NSA_ILi32EEEEEEaNS5_IJlSC_lEEEaSI_NS4_8TiledMMAINS4_8MMA_AtomIJNS4_15SM100_MMA_S8_SSIaaiLi64ELi64ELNS4_4UMMA5MajorE0ELSN_0ELNSM_8SaturateE0EEEEEENS4_6LayoutINS5_IJSC_SC_SC_EEENS5_IJNSA_ILi0EEEST_ST_EEEEENS5_IJNS4_10UnderscoreESW_SW_EEEEENS4_13SM90_TMA_LOADENS4_14ComposedLayoutINS4_7SwizzleILi1ELi4ELi3EEENS4_18smem_ptr_flag_bitsILi8EEENSR_INS5_IJNSA_ILi8EEESG_EEENS5_IJSG_SC_EEEEEEEvNS4_8identityENS4_23SM90_TMA_LOAD_MULTICASTES19_vS1A_EENS_8epilogue10collective18CollectiveEpilogueINS1D_23Sm100TmaWarpSpecializedILi1ELi1ELi32ELb0ELb0EEEJSH_NS5_IJNSR_ISF_SC_EES1I_EEEaSI_aSI_NS1D_6fusion15FusionCallbacksIS1H_NS1K_17LinearCombinationIaiaiLNS_15FloatRoundStyleE2EEESH_S1J_JEEENS4_5SM1004TMEM4LOAD26SM100_TMEM_LOAD_16dp32b32xESZ_NS10_INS11_ILi2ELi4ELi3EEES14_NSR_INS5_IJS15_SF_EEENS5_IJSF_SC_EEEEEEENS4_39AutoVectorizingCopyWithAssumedAlignmentILi128EEENS4_14SM90_TMA_STOREES1Y_S20_S20_EEEvvEEEEvNT_6ParamsE:
[----:B------:R-:W1:Y:S01]  /*0000*/  LDC R1, c[0x0][0x37c] ;  /* 0x0000df00ff017b82 */ /* 0x000e620000000800 */
[----:B------:R-:W2:Y:S01]  /*0010*/  S2R R69, SR_TID.X ;  /* 0x0000000000457919 */ /* 0x000ea20000002100 */
[----:B------:R-:W3:Y:S01]  /*0020*/  LDCU.64 UR8, c[0x0][0x890] ;  /* 0x00011200ff0877ac */ /* 0x000ee20008000a00 */
[----:B------:R-:W-:Y:S02]  /*0030*/  PRMT R80, RZ, 0x7610, R80 ;  /* 0x00007610ff507816 */ /* 0x000fe40000000050 */
[----:B------:R-:W-:Y:S01]  /*0040*/  ELECT P3, URZ, PT ;  /* 0x0000000000ff782f */ /* 0x000fe20003860000 */
[----:B---3--:R-:W-:-:S04]  /*0050*/  UISETP.NE.U32.AND UP0, UPT, UR8, URZ, UPT ;  /* 0x000000ff0800728c */ /* 0x008fc8000bf05070 */
[----:B------:R-:W-:Y:S01]  /*0060*/  UISETP.NE.AND.EX UP0, UPT, UR9, URZ, UPT, UP0 ;  /* 0x000000ff0900728c */ /* 0x000fe2000bf05300 */
[----:B--2---:R-:W-:-:S05]  /*0070*/  SHF.R.U32.HI R81, RZ, 0x5, R69 ;  /* 0x00000005ff517819 */ /* 0x004fca0000011645 */
[----:B------:R-:W2:Y:S02]  /*0080*/  SHFL.IDX PT, R0, R81, RZ, 0x1f ;  /* 0x00001fff51007589 */ /* 0x000ea400000e0000 */
[----:B--2---:R-:W-:Y:S01]  /*0090*/  R2UR UR18, R0 ;  /* 0x00000000001272ca */ /* 0x004fe200000e0000 */
[----:B-1----:R-:W-:-:S14]  /*00a0*/  BRA.U UP0, `(.L_x_0) ;  /* 0x0000000100307547 */ /* 0x002fdc000b800000 */
[----:B------:R-:W1:Y:S02]  /*00b0*/  LDCU.64 UR4, c[0x0][0x888] ;  /* 0x00011100ff0477ac */ /* 0x000e640008000a00 */
[----:B-1----:R-:W-:-:S04]  /*00c0*/  UISETP.NE.U32.AND UP0, UPT, UR4, URZ, UPT ;  /* 0x000000ff0400728c */ /* 0x002fc8000bf05070 */
[----:B------:R-:W-:-:S09]  /*00d0*/  UISETP.NE.AND.EX UP0, UPT, UR5, URZ, UPT, UP0 ;  /* 0x000000ff0500728c */ /* 0x000fd2000bf05300 */
[----:B------:R-:W-:Y:S05]  /*00e0*/  BRA.U !UP0, `(.L_x_1) ;  /* 0x0000000108147547 */ /* 0x000fea000b800000 */
[----:B------:R-:W1:Y:S01]  /*00f0*/  LDC.64 R2, c[0x0][0x888] ;  /* 0x00022200ff027b82 */ /* 0x000e620000000a00 */
[----:B------:R-:W1:Y:S02]  /*0100*/  LDCU.64 UR4, c[0x0][0x358] ;  /* 0x00006b00ff0477ac */ /* 0x000e640008000a00 */
[----:B-1----:R1:W5:Y:S01]  /*0110*/  LDG.E R39, desc[UR4][R2.64] ;  /* 0x0000000402277981 */ /* 0x002362000c1e1900 */
[----:B------:R-:W-:Y:S01]  /*0120*/  HFMA2 R80, -RZ, RZ, 0, 5.9604644775390625e-08 ;  /* 0x00000001ff507431 */ /* 0x000fe200000001ff */
[----:B------:R-:W-:Y:S05]  /*0130*/  BRA `(.L_x_0) ;  /* 0x00000000000c7947 */ /* 0x000fea0003800000 */
.L_x_1:
[----:B------:R-:W1:Y:S01]  /*0140*/  LDCU UR4, c[0x0][0x880] ;  /* 0x00011000ff0477ac */ /* 0x000e620008000800 */
[----:B------:R-:W-:Y:S01]  /*0150*/  HFMA2 R80, -RZ, RZ, 0, 5.9604644775390625e-08 ;  /* 0x00000001ff507431 */ /* 0x000fe200000001ff */
[----:B-1----:R-:W-:-:S07]  /*0160*/  MOV R39, UR4 ;  /* 0x0000000400277c02 */ /* 0x002fce0008000f00 */
.L_x_0:
[----:B------:R-:W2:Y:S02]  /*0170*/  LDCU.64 UR4, c[0x0][0x8b0] ;  /* 0x00011600ff0477ac */ /* 0x000ea40008000a00 */
[----:B--2---:R-:W-:-:S04]  /*0180*/  UISETP.NE.U32.AND UP0, UPT, UR4, URZ, UPT ;  /* 0x000000ff0400728c */ /* 0x004fc8000bf05070 */
[----:B------:R-:W-:-:S09]  /*0190*/  UISETP.NE.AND.EX UP0, UPT, UR5, URZ, UPT, UP0 ;  /* 0x000000ff0500728c */ /* 0x000fd2000bf05300 */
[----:B------:R-:W-:Y:S05]  /*01a0*/  BRA.U UP0, `(.L_x_2) ;  /* 0x0000000100287547 */ /* 0x000fea000b800000 */
[----:B------:R-:W2:Y:S02]  /*01b0*/  LDCU.64 UR4, c[0x0][0x8a8] ;  /* 0x00011500ff0477ac */ /* 0x000ea40008000a00 */
[----:B--2---:R-:W-:-:S04]  /*01c0*/  UISETP.NE.U32.AND UP0, UPT, UR4, URZ, UPT ;  /* 0x000000ff0400728c */ /* 0x004fc8000bf05070 */
[----:B------:R-:W-:-:S09]  /*01d0*/  UISETP.NE.AND.EX UP0, UPT, UR5, URZ, UPT, UP0 ;  /* 0x000000ff0500728c */ /* 0x000fd2000bf05300 */
[----:B------:R-:W-:Y:S05]  /*01e0*/  BRA.U !UP0, `(.L_x_3) ;  /* 0x0000000108107547 */ /* 0x000fea000b800000 */
[----:B-1----:R-:W1:Y:S01]  /*01f0*/  LDC.64 R2, c[0x0][0x8a8] ;  /* 0x00022a00ff027b82 */ /* 0x002e620000000a00 */
[----:B------:R-:W1:Y:S02]  /*0200*/  LDCU.64 UR4, c[0x0][0x358] ;  /* 0x00006b00ff0477ac */ /* 0x000e640008000a00 */
[----:B-1----:R2:W5:Y:S01]  /*0210*/  LDG.E R38, desc[UR4][R2.64] ;  /* 0x0000000402267981 */ /* 0x002562000c1e1900 */
[----:B------:R-:W-:Y:S05]  /*0220*/  BRA `(.L_x_2) ;  /* 0x0000000000087947 */ /* 0x000fea0003800000 */
.L_x_3:
[----:B------:R-:W2:Y:S02]  /*0230*/  LDCU UR4, c[0x0][0x8a0] ;  /* 0x00011400ff0477ac */ /* 0x000ea40008000800 */
[----:B--2---:R-:W-:Y:S02]  /*0240*/  MOV R38, UR4 ;  /* 0x0000000400267c02 */ /* 0x004fe40008000f00 */
.L_x_2:
[----:B------:R-:W-:Y:S01]  /*0250*/  IMAD.U32 R0, RZ, RZ, UR18 ;  /* 0x00000012ff007e24 */ /* 0x000fe2000f8e00ff */
[----:B------:R-:W-:Y:S04]  /*0260*/  BSSY.RECONVERGENT B0, `(.L_x_4) ;  /* 0x000000c000007945 */ /* 0x000fe80003800200 */
[C---:B------:R-:W-:Y:S02]  /*0270*/  ISETP.NE.OR P1, PT, R0.reuse, 0x1, !P3 ;  /* 0x000000010000780c */ /* 0x040fe40005f25670 */
[----:B------:R-:W-:-:S11]  /*0280*/  ISETP.NE.OR P0, PT, R0, 0x3, !P3 ;  /* 0x000000030000780c */ /* 0x000fd60005f05670 */
[----:B------:R-:W-:Y:S05]  /*0290*/  @P1 BRA `(.L_x_5) ;  /* 0x0000000000201947 */ /* 0x000fea0003800000 */
[----:B------:R-:W3:Y:S02]  /*02a0*/  LDCU.64 UR4, c[0x0][0x348] ;  /* 0x00006900ff0477ac */ /* 0x000ee40008000a00 */
[----:B---3--:R-:W-:Y:S02]  /*02b0*/  UIADD3 UR6, UP1, UPT, UR4, 0x80, URZ ;  /* 0x0000008004067890 */ /* 0x008fe4000ff3e0ff */
[----:B------:R-:W-:Y:S02]  /*02c0*/  UIADD3 UR4, UP0, UPT, UR4, 0x180, URZ ;  /* 0x0000018004047890 */ /* 0x000fe4000ff1e0ff */
[----:B------:R-:W-:Y:S02]  /*02d0*/  UIADD3.X UR7, UPT, UPT, URZ, UR5, URZ, UP1, !UPT ;  /* 0x00000005ff077290 */ /* 0x000fe40008ffe4ff */
[----:B------:R-:W-:-:S07]  /*02e0*/  UIADD3.X UR5, UPT, UPT, URZ, UR5, URZ, UP0, !UPT ;  /* 0x00000005ff057290 */ /* 0x000fce00087fe4ff */
[----:B------:R3:W-:Y:S02]  /*02f0*/  UTMACCTL.PF [UR6] ;  /* 0x00000000060079b9 */ /* 0x0007e40008040000 */
[----:B------:R3:W-:Y:S02]  /*0300*/  UTMACCTL.PF [UR4] ;  /* 0x00000000040079b9 */ /* 0x0007e40008040000 */
[----:B---3--:R-:W-:Y:S01]  /*0310*/  NOP ;  /* 0x0000000000007918 */ /* 0x008fe20000000000 */
.L_x_5:
[----:B------:R-:W-:Y:S05]  /*0320*/  BSYNC.RECONVERGENT B0 ;  /* 0x0000000000007941 */ /* 0x000fea0003800200 */
.L_x_4:
[----:B------:R-:W-:Y:S04]  /*0330*/  BSSY.RECONVERGENT B0, `(.L_x_6) ;  /* 0x000000a000007945 */ /* 0x000fe80003800200 */
        /* <DEDUP_REMOVED lines=9> */
.L_x_7:
[----:B------:R-:W-:Y:S05]  /*03d0*/  BSYNC.RECONVERGENT B0 ;  /* 0x0000000000007941 */ /* 0x000fea0003800200 */
.L_x_6:
[----:B------:R-:W3:Y:S01]  /*03e0*/  LDCU.64 UR4, c[0x0][0x888] ;  /* 0x00011100ff0477ac */ /* 0x000ee20008000a00 */
[----:B------:R-:W-:Y:S02]  /*03f0*/  UISETP.EQ.U32.AND UP2, UPT, UR8, URZ, UPT ;  /* 0x000000ff0800728c */ /* 0x000fe4000bf42070 */
[----:B------:R-:W-:Y:S02]  /*0400*/  UPLOP3.LUT UP3, UPT, UPT, UPT, UPT, 0x80, 0x8 ;  /* 0x000000000008789c */ /* 0x000fe40003f6f070 */
[----:B---3--:R-:W-:-:S04]  /*0410*/  UISETP.NE.U32.AND UP0, UPT, UR4, URZ, UPT ;  /* 0x000000ff0400728c */ /* 0x008fc8000bf05070 */
[----:B------:R-:W-:-:S04]  /*0420*/  UISETP.NE.AND.EX UP1, UPT, UR5, URZ, UPT, UP0 ;  /* 0x000000ff0500728c */ /* 0x000fc8000bf25300 */
[----:B------:R-:W-:-:S04]  /*0430*/  UISETP.EQ.OR.EX UP4, UPT, UR9, URZ, !UP1, UP2 ;  /* 0x000000ff0900728c */ /* 0x000fc8000cf82720 */
[----:B------:R-:W-:-:S05]  /*0440*/  UP2UR UR61, UPR, URZ, 0x10 ;  /* 0x00000010ff3d7883 */ /* 0x000fca0008000000 */
[----:B------:R-:W-:Y:S07]  /*0450*/  BRA.U !UP4, `(.L_x_8) ;  /* 0x000000010c207547 */ /* 0x000fee000b800000 */
[----:B-----5:R-:W-:Y:S01]  /*0460*/  R2UR UR5, R39 ;  /* 0x00000000270572ca */ /* 0x020fe200000e0000 */
[----:B------:R-:W-:Y:S02]  /*0470*/  UISETP.NE.U32.AND UP2, UPT, UR8, URZ, UPT ;  /* 0x000000ff0800728c */ /* 0x000fe4000bf45070 */
[----:B------:R-:W-:Y:S02]  /*0480*/  USEL UR4, URZ, 0xffffffff, UP1 ;  /* 0xffffffffff047887 */ /* 0x000fe40008800000 */
[----:B------:R-:W-:-:S08]  /*0490*/  UISETP.NE.AND.EX UP2, UPT, UR9, URZ, UPT, UP2 ;  /* 0x000000ff0900728c */ /* 0x000fd0000bf45320 */
[----:B------:R-:W-:-:S04]  /*04a0*/  UISETP.NE.AND UP0, UPT, UR5, URZ, UPT ;  /* 0x000000ff0500728c */ /* 0x000fc8000bf05270 */
[----:B------:R-:W-:-:S04]  /*04b0*/  @!UP2 USEL UR4, URZ, 0xffffffff, UP0 ;  /* 0xffffffffff04a887 */ /* 0x000fc80008000000 */
[----:B------:R-:W-:-:S04]  /*04c0*/  ULOP3.LUT UR4, UR4, 0x1, URZ, 0xc0, !UPT ;  /* 0x0000000104047892 */ /* 0x000fc8000f8ec0ff */
[----:B------:R-:W-:Y:S02]  /*04d0*/  UISETP.NE.U32.AND UP3, UPT, UR4, 0x1, UPT ;  /* 0x000000010400788c */ /* 0x000fe4000bf65070 */
.L_x_8:
[----:B-12---:R-:W1:Y:S02]  /*04e0*/  SHFL.IDX PT, R2, R81, RZ, 0x1f ;  /* 0x00001fff51027589 */ /* 0x006e6400000e0000 */
[----:B-1----:R-:W-:-:S13]  /*04f0*/  ISETP.NE.AND P0, PT, R2, RZ, PT ;  /* 0x000000ff0200720c */ /* 0x002fda0003f05270 */
[----:B------:R-:W-:Y:S05]  /*0500*/  @P0 BRA `(.L_x_9) ;  /* 0x0000000400f40947 */ /* 0x000fea0003800000 */
[----:B------:R-:W-:Y:S01]  /*0510*/  ELECT P0, URZ, PT ;  /* 0x0000000000ff782f */ /* 0x000fe20003800000 */
[----:B------:R-:W-:-:S12]  /*0520*/  BSSY.RECONVERGENT B0, `(.L_x_9) ;  /* 0x000007b000007945 */ /* 0x000fd80003800200 */
[----:B------:R-:W-:Y:S05]  /*0530*/  @!P0 BRA `(.L_x_10) ;  /* 0x0000000400e48947 */ /* 0x000fea0003800000 */
[----:B------:R-:W1:Y:S01]  /*0540*/  S2UR UR4, SR_CgaCtaId ;  /* 0x00000000000479c3 */ /* 0x000e620000008800 */
[----:B------:R-:W-:Y:S01]  /*0550*/  UMOV UR5, 0x400 ;  /* 0x0000040000057882 */ /* 0x000fe20000000000 */
[----:B------:R-:W-:Y:S01]  /*0560*/  UMOV UR8, 0x1 ;  /* 0x0000000100087882 */ /* 0x000fe20000000000 */
[----:B------:R-:W-:Y:S01]  /*0570*/  UMOV UR6, 0x2 ;  /* 0x0000000200067882 */ /* 0x000fe20000000000 */
[----:B------:R-:W-:-:S04]  /*0580*/  UIADD3 UR8, UPT, UPT, -UR8, 0x100000, URZ ;  /* 0x0010000008087890 */ /* 0x000fc8000fffe1ff */
[----:B------:R-:W-:Y:S02]  /*0590*/  USHF.L.U32 UR9, UR8, 0xb, URZ ;  /* 0x0000000b08097899 */ /* 0x000fe400080006ff */
[----:B------:R-:W-:Y:S02]  /*05a0*/  USHF.L.U32 UR8, UR8, 0x1, URZ ;  /* 0x0000000108087899 */ /* 0x000fe400080006ff */
[----:B------:R-:W-:-:S04]  /*05b0*/  UIADD3 UR6, UPT, UPT, -UR6, 0x100000, URZ ;  /* 0x0010000006067890 */ /* 0x000fc8000fffe1ff */
[----:B------:R-:W-:Y:S02]  /*05c0*/  USHF.L.U32 UR7, UR6, 0xb, URZ ;  /* 0x0000000b06077899 */ /* 0x000fe400080006ff */
[----:B------:R-:W-:Y:S02]  /*05d0*/  USHF.L.U32 UR6, UR6, 0x1, URZ ;  /* 0x0000000106067899 */ /* 0x000fe400080006ff */
[----:B-1----:R-:W-:Y:S01]  /*05e0*/  ULEA UR4, UR4, UR5, 0x18 ;  /* 0x0000000504047291 */ /* 0x002fe2000f8ec0ff */
[----:B------:R-:W1:Y:S11]  /*05f0*/  FENCE.VIEW.ASYNC.S ;  /* 0x00000000000073c6 */ /* 0x000e760000000000 */
[----:B-1----:R1:W2:Y:S01]  /*0600*/  SYNCS.EXCH.64 URZ, [UR4], UR8 ;  /* 0x0000000804ff75b2 */ /* 0x0022a20008000100 */
[----:B------:R1:W3:Y:S01]  /*0610*/  SYNCS.EXCH.64 URZ, [UR4+0x1b0], UR6 ;  /* 0x0001b00604ff75b2 */ /* 0x0002e20008000100 */
[----:B------:R1:W4:Y:S01]  /*0620*/  SYNCS.EXCH.64 URZ, [UR4+0x8], UR8 ;  /* 0x0000080804ff75b2 */ /* 0x0003220008000100 */
[----:B------:R1:W1:Y:S01]  /*0630*/  SYNCS.EXCH.64 URZ, [UR4+0x1b8], UR6 ;  /* 0x0001b80604ff75b2 */ /* 0x0002620008000100 */
        /* <DEDUP_REMOVED lines=104> */
[----:B--234-:R-:W-:Y:S01]  /*0cc0*/  NOP ;  /* 0x0000000000007918 */ /* 0x01cfe20000000000 */
.L_x_10:
[----:B-1----:R-:W-:Y:S05]  /*0cd0*/  BSYNC.RECONVERGENT B0 ;  /* 0x0000000000007941 */ /* 0x002fea0003800200 */
.L_x_9:
[----:B------:R-:W1:Y:S01]  /*0ce0*/  SHFL.IDX PT, R2, R81, RZ, 0x1f ;  /* 0x00001fff51027589 */ /* 0x000e6200000e0000 */
[----:B------:R-:W-:Y:S01]  /*0cf0*/  NOP ;  /* 0x0000000000007918 */ /* 0x000fe20000000000 */
[----:B-1----:R-:W-:-:S13]  /*0d00*/  ISETP.NE.AND P0, PT, R2, 0x1, PT ;  /* 0x000000010200780c */ /* 0x002fda0003f05270 */
[----:B------:R-:W-:Y:S05]  /*0d10*/  @P0 BRA `(.L_x_11) ;  /* 0x0000000000400947 */ /* 0x000fea0003800000 */
        /* <DEDUP_REMOVED lines=9> */
[----:B------:R-:W-:Y:S01]  /*0db0*/  USHF.L.U32 UR6, UR6, 0x1, URZ ;  /* 0x0000000106067899 */ /* 0x000fe200080006ff */
[----:B------:R-:W-:Y:S01]  /*0dc0*/  ELECT P0, URZ, PT ;  /* 0x0000000000ff782f */ /* 0x000fe20003800000 */
[----:B-1----:R-:W-:Y:S01]  /*0dd0*/  ULEA UR4, UR4, UR5, 0x18 ;  /* 0x0000000504047291 */ /* 0x002fe2000f8ec0ff */
[----:B------:R-:W1:Y:S11]  /*0de0*/  FENCE.VIEW.ASYNC.S ;  /* 0x00000000000073c6 */ /* 0x000e760000000000 */
[----:B-1----:R1:W2:Y:S01]  /*0df0*/  SYNCS.EXCH.64 URZ, [UR4+0x360], UR8 ;  /* 0x0003600804ff75b2 */ /* 0x0022a20008000100 */
[----:B------:R1:W3:Y:S01]  /*0e00*/  SYNCS.EXCH.64 URZ, [UR4+0x368], UR6 ;  /* 0x0003680604ff75b2 */ /* 0x0002e20008000100 */
[----:B------:R-:W-:Y:S01]  /*0e10*/  NOP ;  /* 0x0000000000007918 */ /* 0x000fe20000000000 */
.L_x_11:
[----:B------:R-:W4:Y:S01]  /*0e20*/  SHFL.IDX PT, R2, R81, RZ, 0x1f ;  /* 0x00001fff51027589 */ /* 0x000f2200000e0000 */
[----:B------:R-:W-:Y:S01]  /*0e30*/  NOP ;  /* 0x0000000000007918 */ /* 0x000fe20000000000 */
[----:B----4-:R-:W-:-:S13]  /*0e40*/  ISETP.NE.AND P0, PT, R2, 0x3, PT ;  /* 0x000000030200780c */ /* 0x010fda0003f05270 */
[----:B------:R-:W-:Y:S05]  /*0e50*/  @P0 BRA `(.L_x_12) ;  /* 0x0000000000300947 */ /* 0x000fea0003800000 */
[----:B-1----:R-:W1:Y:S01]  /*0e60*/  S2UR UR4, SR_CgaCtaId ;  /* 0x00000000000479c3 */ /* 0x002e620000008800 */
[----:B------:R-:W-:Y:S01]  /*0e70*/  UMOV UR6, 0x400 ;  /* 0x0000040000067882 */ /* 0x000fe20000000000 */
[----:B------:R-:W-:Y:S01]  /*0e80*/  UMOV UR5, 0x20 ;  /* 0x0000002000057882 */ /* 0x000fe20000000000 */
[----:B------:R-:W-:Y:S01]  /*0e90*/  ELECT P0, URZ, PT ;  /* 0x0000000000ff782f */ /* 0x000fe20003800000 */
[----:B-1----:R-:W-:Y:S02]  /*0ea0*/  ULEA UR6, UR4, UR6, 0x18 ;  /* 0x0000000604067291 */ /* 0x002fe4000f8ec0ff */
[----:B------:R-:W-:-:S04]  /*0eb0*/  UIADD3 UR4, UPT, UPT, -UR5, 0x100000, URZ ;  /* 0x0010000005047890 */ /* 0x000fc8000fffe1ff */
[----:B------:R-:W-:Y:S02]  /*0ec0*/  USHF.L.U32 UR5, UR4, 0xb, URZ ;  /* 0x0000000b04057899 */ /* 0x000fe400080006ff */
[----:B------:R-:W-:Y:S01]  /*0ed0*/  USHF.L.U32 UR4, UR4, 0x1, URZ ;  /* 0x0000000104047899 */ /* 0x000fe200080006ff */
[----:B------:R-:W1:Y:S11]  /*0ee0*/  FENCE.VIEW.ASYNC.S ;  /* 0x00000000000073c6 */ /* 0x000e760000000000 */
[----:B-1----:R4:W1:Y:S01]  /*0ef0*/  SYNCS.EXCH.64 URZ, [UR6+0x370], UR4 ;  /* 0x0003700406ff75b2 */ /* 0x0028620008000100 */
[----:B------:R4:W1:Y:S02]  /*0f00*/  SYNCS.EXCH.64 URZ, [UR6+0x378], UR4 ;  /* 0x0003780406ff75b2 */ /* 0x0008640008000100 */
[----:B----4-:R-:W-:Y:S01]  /*0f10*/  NOP ;  /* 0x0000000000007918 */ /* 0x010fe20000000000 */
.L_x_12:
[----:B------:R-:W4:Y:S01]  /*0f20*/  SHFL.IDX PT, R2, R81, RZ, 0x1f ;  /* 0x00001fff51027589 */ /* 0x000f2200000e0000 */
[----:B------:R-:W-:Y:S01]  /*0f30*/  NOP ;  /* 0x0000000000007918 */ /* 0x000fe20000000000 */
[----:B----4-:R-:W-:-:S13]  /*0f40*/  ISETP.NE.AND P0, PT, R2, 0x4, PT ;  /* 0x000000040200780c */ /* 0x010fda0003f05270 */
[----:B------:R-:W-:Y:S05]  /*0f50*/  @P0 BRA `(.L_x_13) ;  /* 0x00000000004c0947 */ /* 0x000fea0003800000 */
[----:B-1----:R-:W1:Y:S01]  /*0f60*/  S2UR UR6, SR_CgaCtaId ;  /* 0x00000000000679c3 */ /* 0x002e620000008800 */
[----:B------:R-:W-:Y:S01]  /*0f70*/  UMOV UR4, 0x1e0 ;  /* 0x000001e000047882 */ /* 0x000fe20000000000 */
[----:B------:R-:W-:Y:S01]  /*0f80*/  UMOV UR5, 0x400 ;  /* 0x0000040000057882 */ /* 0x000fe20000000000 */
[----:B------:R-:W-:Y:S01]  /*0f90*/  USEL UR4, UR4, 0x1a0, UP3 ;  /* 0x000001a004047887 */ /* 0x000fe20009800000 */
[----:B------:R-:W-:Y:S01]  /*0fa0*/  UMOV UR8, 0x1 ;  /* 0x0000000100087882 */ /* 0x000fe20000000000 */
[----:B------:R-:W-:Y:S01]  /*0fb0*/  ELECT P0, URZ, PT ;  /* 0x0000000000ff782f */ /* 0x000fe20003800000 */
[----:B------:R-:W-:-:S04]  /*0fc0*/  UIADD3 UR8, UPT, UPT, -UR8, 0x100000, URZ ;  /* 0x0010000008087890 */ /* 0x000fc8000fffe1ff */
[----:B------:R-:W-:Y:S02]  /*0fd0*/  USHF.L.U32 UR9, UR8, 0xb, URZ ;  /* 0x0000000b08097899 */ /* 0x000fe400080006ff */
[----:B------:R-:W-:Y:S02]  /*0fe0*/  USHF.L.U32 UR8, UR8, 0x1, URZ ;  /* 0x0000000108087899 */ /* 0x000fe400080006ff */
[----:B-1----:R-:W-:Y:S02]  /*0ff0*/  ULEA UR6, UR6, UR5, 0x18 ;  /* 0x0000000506067291 */ /* 0x002fe4000f8ec0ff */
[----:B------:R-:W-:-:S04]  /*1000*/  UIADD3 UR4, UPT, UPT, -UR4, 0x100000, URZ ;  /* 0x0010000004047890 */ /* 0x000fc8000fffe1ff */
[----:B------:R-:W-:Y:S02]  /*1010*/  USHF.L.U32 UR5, UR4, 0xb, URZ ;  /* 0x0000000b04057899 */ /* 0x000fe400080006ff */
[----:B------:R-:W-:Y:S01]  /*1020*/  USHF.L.U32 UR4, UR4, 0x1, URZ ;  /* 0x0000000104047899 */ /* 0x000fe200080006ff */
[----:B------:R-:W1:Y:S03]  /*1030*/  FENCE.VIEW.ASYNC.S ;  /* 0x00000000000073c6 */ /* 0x000e660000000000 */
[----:B-1----:R4:W1:Y:S08]  /*1040*/  SYNCS.EXCH.64 URZ, [UR6+0x380], UR8 ;  /* 0x0003800806ff75b2 */ /* 0x0028700008000100 */
[----:B------:R4:W1:Y:S01]  /*1050*/  SYNCS.EXCH.64 URZ, [UR6+0x390], UR4 ;  /* 0x0003900406ff75b2 */ /* 0x0008620008000100 */
[----:B------:R4:W1:Y:S01]  /*1060*/  SYNCS.EXCH.64 URZ, [UR6+0x388], UR8 ;  /* 0x0003880806ff75b2 */ /* 0x0008620008000100 */
[----:B------:R4:W1:Y:S02]  /*1070*/  SYNCS.EXCH.64 URZ, [UR6+0x398], UR4 ;  /* 0x0003980406ff75b2 */ /* 0x0008640008000100 */
[----:B----4-:R-:W-:Y:S01]  /*1080*/  NOP ;  /* 0x0000000000007918 */ /* 0x010fe20000000000 */
.L_x_13:
[----:B------:R-:W4:Y:S01]  /*1090*/  SHFL.IDX PT, R2, R81, RZ, 0x1f ;  /* 0x00001fff51027589 */ /* 0x000f2200000e0000 */
[----:B------:R-:W-:Y:S01]  /*10a0*/  NOP ;  /* 0x0000000000007918 */ /* 0x000fe20000000000 */
[----:B----4-:R-:W-:-:S13]  /*10b0*/  ISETP.NE.AND P0, PT, R2, 0x5, PT ;  /* 0x000000050200780c */ /* 0x010fda0003f05270 */
[----:B------:R-:W-:Y:S05]  /*10c0*/  @P0 BRA `(.L_x_14) ;  /* 0x0000000000580947 */ /* 0x000fea0003800000 */
[----:B-1----:R-:W1:Y:S01]  /*10d0*/  S2UR UR4, SR_CgaCtaId ;  /* 0x00000000000479c3 */ /* 0x002e620000008800 */
        /* <DEDUP_REMOVED lines=12> */
[----:B-1----:R4:W1:Y:S01]  /*11a0*/  SYNCS.EXCH.64 URZ, [UR4+0x3a0], UR8 ;  /* 0x0003a00804ff75b2 */ /* 0x0028620008000100 */
[----:B------:R4:W1:Y:S01]  /*11b0*/  SYNCS.EXCH.64 URZ, [UR4+0x3c0], UR6 ;  /* 0x0003c00604ff75b2 */ /* 0x0008620008000100 */
[----:B------:R4:W1:Y:S01]  /*11c0*/  SYNCS.EXCH.64 URZ, [UR4+0x3a8], UR8 ;  /* 0x0003a80804ff75b2 */ /* 0x0008620008000100 */
[----:B------:R4:W1:Y:S01]  /*11d0*/  SYNCS.EXCH.64 URZ, [UR4+0x3c8], UR6 ;  /* 0x0003c80604ff75b2 */ /* 0x0008620008000100 */
[----:B------:R4:W1:Y:S01]  /*11e0*/  SYNCS.EXCH.64 URZ, [UR4+0x3b0], UR8 ;  /* 0x0003b00804ff75b2 */ /* 0x0008620008000100 */
[----:B------:R4:W1:Y:S01]  /*11f0*/  SYNCS.EXCH.64 URZ, [UR4+0x3d0], UR6 ;  /* 0x0003d00604ff75b2 */ /* 0x0008620008000100 */
[----:B------:R4:W1:Y:S01]  /*1200*/  SYNCS.EXCH.64 URZ, [UR4+0x3b8], UR8 ;  /* 0x0003b80804ff75b2 */ /* 0x0008620008000100 */
[----:B------:R4:W1:Y:S02]  /*1210*/  SYNCS.EXCH.64 URZ, [UR4+0x3d8], UR6 ;  /* 0x0003d80604ff75b2 */ /* 0x0008640008000100 */
[----:B----4-:R-:W-:Y:S01]  /*1220*/  NOP ;  /* 0x0000000000007918 */ /* 0x010fe20000000000 */
.L_x_14:
[----:B------:R-:W4:Y:S01]  /*1230*/  SHFL.IDX PT, R2, R81, RZ, 0x1f ;  /* 0x00001fff51027589 */ /* 0x000f2200000e0000 */
[----:B------:R-:W1:Y:S01]  /*1240*/  S2UR UR48, SR_CgaCtaId ;  /* 0x00000000003079c3 */ /* 0x000e620000008800 */
[----:B------:R-:W-:Y:S01]  /*1250*/  NOP ;  /* 0x0000000000007918 */ /* 0x000fe20000000000 */
[----:B----4-:R-:W-:-:S13]  /*1260*/  ISETP.NE.AND P0, PT, R2, 0x3, PT ;  /* 0x000000030200780c */ /* 0x010fda0003f05270 */
[----:B-1----:R-:W-:Y:S05]  /*1270*/  @P0 BRA `(.L_x_15) ;  /* 0x0000000000340947 */ /* 0x002fea0003800000 */
[----:B------:R-:W-:Y:S01]  /*1280*/  UMOV UR4, 0x400 ;  /* 0x0000040000047882 */ /* 0x000fe20000000000 */
[----:B------:R-:W-:Y:S01]  /*1290*/  UMOV UR6, 0x20 ;  /* 0x0000002000067882 */ /* 0x000fe20000000000 */
[----:B------:R-:W-:Y:S02]  /*12a0*/  ULEA UR4, UR48, UR4, 0x18 ;  /* 0x0000000430047291 */ /* 0x000fe4000f8ec0ff */
[----:B------:R-:W-:-:S04]  /*12b0*/  UIADD3 UR6, UPT, UPT, -UR6, 0x100000, URZ ;  /* 0x0010000006067890 */ /* 0x000fc8000fffe1ff */
[----:B------:R-:W-:Y:S02]  /*12c0*/  USHF.L.U32 UR7, UR6, 0xb, URZ ;  /* 0x0000000b06077899 */ /* 0x000fe400080006ff */
[----:B------:R-:W-:Y:S01]  /*12d0*/  USHF.L.U32 UR6, UR6, 0x1, URZ ;  /* 0x0000000106067899 */ /* 0x000fe200080006ff */
[----:B------:R-:W-:Y:S01]  /*12e0*/  ELECT P0, URZ, PT ;  /* 0x0000000000ff782f */ /* 0x000fe20003800000 */
[----:B------:R-:W1:Y:S10]  /*12f0*/  FENCE.VIEW.ASYNC.S ;  /* 0x00000000000073c6 */ /* 0x000e740000000000 */
[----:B-1----:R1:W4:Y:S01]  /*1300*/  SYNCS.EXCH.64 URZ, [UR4+0x3e0], UR6 ;  /* 0x0003e00604ff75b2 */ /* 0x0023220008000100 */
[----:B------:R1:W1:Y:S01]  /*1310*/  SYNCS.EXCH.64 URZ, [UR4+0x3f0], UR6 ;  /* 0x0003f00604ff75b2 */ /* 0x0002620008000100 */
[----:B------:R1:W1:Y:S01]  /*1320*/  SYNCS.EXCH.64 URZ, [UR4+0x3e8], UR6 ;  /* 0x0003e80604ff75b2 */ /* 0x0002620008000100 */
[----:B------:R1:W1:Y:S01]  /*1330*/  SYNCS.EXCH.64 URZ, [UR4+0x3f8], UR6 ;  /* 0x0003f80604ff75b2 */ /* 0x0002620008000100 */
[----:B------:R-:W-:Y:S01]  /*1340*/  NOP ;  /* 0x0000000000007918 */ /* 0x000fe20000000000 */
.L_x_15:
[----:B-1----:R-:W1:Y:S01]  /*1350*/  LDCU UR4, c[0x0][0x36c] ;  /* 0x00006d80ff0477ac */ /* 0x002e620008000800 */
[----:B------:R-:W-:Y:S01]  /*1360*/  ISETP.NE.OR P3, PT, R0, 0x2, !P3 ;  /* 0x000000020000780c */ /* 0x000fe20005f65670 */
[----:B------:R-:W-:Y:S01]  /*1370*/  NOP ;  /* 0x0000000000007918 */ /* 0x000fe20000000000 */
[----:B------:R-:W-:Y:S01]  /*1380*/  LOP3.LUT R0, R69, 0x1f, RZ, 0xc0, !PT ;  /* 0x0000001f45007812 */ /* 0x000fe200078ec0ff */
[----:B------:R-:W-:Y:S02]  /*1390*/  UISETP.NE.AND UP4, UPT, UR18, 0x2, UPT ;  /* 0x000000021200788c */ /* 0x000fe4000bf85270 */
[----:B------:R-:W-:Y:S02]  /*13a0*/  UISETP.NE.AND UP5, UPT, UR18, URZ, UPT ;  /* 0x000000ff1200728c */ /* 0x000fe4000bfa5270 */
[----:B-1----:R-:W-:-:S09]  /*13b0*/  UISETP.EQ.U32.AND UP6, UPT, UR4, 0x1, UPT ;  /* 0x000000010400788c */ /* 0x002fd2000bfc2070 */
[----:B------:R-:W-:Y:S05]  /*13c0*/  BRA.U !UP6, `(.L_x_16) ;  /* 0x000000010e087547 */ /* 0x000fea000b800000 */
[----:B--234-:R-:W-:Y:S01]  /*13d0*/  UCGABAR_ARV ;  /* 0x00000000000079c7 */ /* 0x01cfe20008000000 */
[----:B------:R-:W-:Y:S05]  /*13e0*/  BRA `(.L_x_17) ;  /* 0x0000000000047947 */ /* 0x000fea0003800000 */
.L_x_16:
[----:B--234-:R-:W-:Y:S01]  /*13f0*/  NOP ;  /* 0x0000000000007918 */ /* 0x01cfe20000000000 */
.L_x_17:
[----:B------:R-:W1:Y:S01]  /*1400*/  S2UR UR46, SR_CTAID.X ;  /* 0x00000000002e79c3 */ /* 0x000e620000002500 */
[----:B------:R-:W-:-:S05]  /*1410*/  CS2R.32 R3, SR_CgaSize ;  /* 0x0000000000037805 */ /* 0x000fca0000008a00 */
[----:B------:R-:W-:-:S05]  /*1420*/  IMAD R3, R3, -0xa0, RZ ;  /* 0xffffff6003037824 */ /* 0x000fca00078e02ff */
[----:B------:R-:W-:-:S14]  /*1430*/  R2UR UR5, R3 ;  /* 0x00000000030572ca */ /* 0x000fdc00000e0000 */
[----:B------:R-:W2:Y:S01]  /*1440*/  LDCU UR5, c[0x0][UR5+0x2b0] ;  /* 0x00005600050577ac */ /* 0x000ea20008000800 */
[----:B------:R-:W-:-:S05]  /*1450*/  CS2R.32 R3, SR_CgaSize ;  /* 0x0000000000037805 */ /* 0x000fca0000008a00 */
[----:B------:R-:W-:-:S05]  /*1460*/  IMAD R3, R3, -0xa0, RZ ;  /* 0xffffff6003037824 */ /* 0x000fca00078e02ff */
[----:B------:R-:W-:-:S14]  /*1470*/  R2UR UR4, R3 ;  /* 0x00000000030472ca */ /* 0x000fdc00000e0000 */
[----:B------:R-:W3:Y:S01]  /*1480*/  LDCU UR4, c[0x0][UR4+0x2b4] ;  /* 0x00005680040477ac */ /* 0x000ee20008000800 */
[----:B------:R-:W4:Y:S01]  /*1490*/  S2UR UR45, SR_CTAID.Y ;  /* 0x00000000002d79c3 */ /* 0x000f220000002600 */
[----:B------:R-:W-:-:S05]  /*14a0*/  CS2R.32 R3, SR_CgaSize ;  /* 0x0000000000037805 */ /* 0x000fca0000008a00 */
[----:B------:R-:W-:-:S05]  /*14b0*/  IMAD R3, R3, -0xa0, RZ ;  /* 0xffffff6003037824 */ /* 0x000fca00078e02ff */
[----:B------:R-:W-:-:S14]  /*14c0*/  R2UR UR60, R3 ;  /* 0x00000000033c72ca */ /* 0x000fdc00000e0000 */
[----:B------:R-:W3:Y:S01]  /*14d0*/  LDCU UR60, c[0x0][UR60+0x2a0] ;  /* 0x000054003c3c77ac */ /* 0x000ee20008000800 */
[----:B------:R-:W-:-:S05]  /*14e0*/  CS2R.32 R3, SR_CgaSize ;  /* 0x0000000000037805 */ /* 0x000fca0000008a00 */
[----:B------:R-:W-:-:S05]  /*14f0*/  IMAD R3, R3, -0xa0, RZ ;  /* 0xffffff6003037824 */ /* 0x000fca00078e02ff */
[----:B------:R-:W-:-:S14]  /*1500*/  R2UR UR57, R3 ;  /* 0x00000000033972ca */ /* 0x000fdc00000e0000 */
[----:B------:R-:W3:Y:S01]  /*1510*/  LDCU UR57, c[0x0][UR57+0x2a4] ;  /* 0x00005480393977ac */ /* 0x000ee20008000800 */
[----:B------:R-:W-:Y:S01]  /*1520*/  USHF.L.U32 UR24, UR48, 0xa, URZ ;  /* 0x0000000a30187899 */ /* 0x000fe200080006ff */
[----:B------:R-:W3:Y:S01]  /*1530*/  LDCU UR19, c[0x0][0xb24] ;  /* 0x00016480ff1377ac */ /* 0x000ee20008000800 */
[----:B------:R-:W3:Y:S01]  /*1540*/  LDCU UR42, c[0x0][0xb24] ;  /* 0x00016480ff2a77ac */ /* 0x000ee20008000800 */
[----:B-1----:R-:W-:Y:S01]  /*1550*/  I2FP.F32.U32 R3, UR46 ;  /* 0x0000002e00037c45 */ /* 0x002fe20008201000 */
[----:B------:R-:W1:Y:S04]  /*1560*/  LDCU UR22, c[0x0][0xb30] ;  /* 0x00016600ff1677ac */ /* 0x000e680008000800 */
[----:B--2---:R-:W-:Y:S01]  /*1570*/  FMUL R3, R3, UR5 ;  /* 0x0000000503037c20 */ /* 0x004fe20008400000 */
[----:B------:R-:W-:Y:S01]  /*1580*/  ULOP3.LUT UR24, UR24, 0x400, URZ, 0xc0, !UPT ;  /* 0x0000040018187892 */ /* 0x000fe2000f8ec0ff */
[----:B----4-:R-:W-:-:S04]  /*1590*/  I2FP.F32.U32 R2, UR45 ;  /* 0x0000002d00027c45 */ /* 0x010fc80008201000 */
[----:B------:R-:W2:Y:S01]  /*15a0*/  F2I.U32.TRUNC.NTZ R3, R3 ;  /* 0x0000000300037305 */ /* 0x000ea2000020f000 */
[----:B---3--:R-:W-:-:S07]  /*15b0*/  FMUL R2, R2, UR4 ;  /* 0x0000000402027c20 */ /* 0x008fce0008400000 */
[----:B------:R-:W3:Y:S01]  /*15c0*/  F2I.U32.TRUNC.NTZ R2, R2 ;  /* 0x0000000200027305 */ /* 0x000ee2000020f000 */
[----:B--2---:R-:W-:Y:S02]  /*15d0*/  R2UR UR5, R3 ;  /* 0x00000000030572ca */ /* 0x004fe400000e0000 */
[----:B---3--:R-:W-:Y:S02]  /*15e0*/  R2UR UR4, R2 ;  /* 0x00000000020472ca */ /* 0x008fe400000e0000 */
[----:B------:R-:W-:-:S09]  /*15f0*/  PRMT R2, RZ, 0x7610, R2 ;  /* 0x00007610ff027816 */ /* 0x000fd20000000002 */
[----:B------:R-:W-:-:S04]  /*1600*/  UIADD3 UR5, UPT, UPT, -UR5, URZ, URZ ;  /* 0x000000ff05057290 */ /* 0x000fc8000fffe1ff */
[----:B------:R-:W-:Y:S02]  /*1610*/  UIMAD UR60, UR60, UR5, UR46 ;  /* 0x000000053c3c72a4 */ /* 0x000fe4000f8e022e */
[----:B------:R-:W-:-:S04]  /*1620*/  UIADD3 UR4, UPT, UPT, -UR4, URZ, URZ ;  /* 0x000000ff04047290 */ /* 0x000fc8000fffe1ff */
[----:B------:R-:W-:Y:S01]  /*1630*/  UIMAD UR57, UR57, UR4, UR45 ;  /* 0x00000004393972a4 */ /* 0x000fe2000f8e022d */
[----:B-1----:R-:W-:Y:S11]  /*1640*/  BRA.U UP5, `(.L_x_18) ;  /* 0x0000000105247547 */ /* 0x002ff6000b800000 */
[----:B------:R-:W-:-:S04]  /*1650*/  UISETP.NE.AND UP0, UPT, UR57, URZ, UPT ;  /* 0x000000ff3900728c */ /* 0x000fc8000bf05270 */
[----:B------:R-:W-:-:S04]  /*1660*/  UISETP.EQ.OR UP0, UPT, UR60, URZ, !UP0 ;  /* 0x000000ff3c00728c */ /* 0x000fc8000c702670 */
[----:B------:R-:W-:Y:S02]  /*1670*/  USEL UR5, URZ, 0x1, !UP0 ;  /* 0x00000001ff057887 */ /* 0x000fe4000c000000 */
[----:B------:R-:W-:-:S04]  /*1680*/  UISETP.NE.AND UP0, UPT, UR57, URZ, UPT ;  /* 0x000000ff3900728c */ /* 0x000fc8000bf05270 */
[----:B------:R-:W-:Y:S02]  /*1690*/  USEL UR4, URZ, 0x2, UP0 ;  /* 0x00000002ff047887 */ /* 0x000fe40008000000 */
[----:B------:R-:W-:-:S04]  /*16a0*/  UISETP.NE.AND UP0, UPT, UR60, 0x1, UPT ;  /* 0x000000013c00788c */ /* 0x000fc8000bf05270 */
[----:B------:R-:W-:-:S04]  /*16b0*/  USEL UR4, UR4, 0x2, UP0 ;  /* 0x0000000204047887 */ /* 0x000fc80008000000 */
[----:B------:R-:W-:-:S06]  /*16c0*/  UIADD3 UR4, UPT, UPT, UR5, UR4, URZ ;  /* 0x0000000405047290 */ /* 0x000fcc000fffe0ff */
[----:B------:R-:W-:-:S07]  /*16d0*/  MOV R2, UR4 ;  /* 0x0000000400027c02 */ /* 0x000fce0008000f00 */
.L_x_18:
[----:B------:R-:W1:Y:S01]  /*16e0*/  S2UR UR36, SR_CTAID.Z ;  /* 0x00000000002479c3 */ /* 0x000e620000002700 */
[----:B------:R-:W-:-:S09]  /*16f0*/  UISETP.GE.AND UP0, UPT, UR19, 0x1, UPT ;  /* 0x000000011300788c */ /* 0x000fd2000bf06270 */
[----:B------:R-:W-:Y:S05]  /*1700*/  BRA.U !UP0, `(.L_x_19) ;  /* 0x0000000108d07547 */ /* 0x000fea000b800000 */
[----:B------:R-:W2:Y:S01]  /*1710*/  LDCU UR20, c[0x0][0xb0c] ;  /* 0x00016180ff1477ac */ /* 0x000ea20008000800 */
[----:B------:R-:W3:Y:S01]  /*1720*/  LDCU.128 UR12, c[0x0][0xb10] ;  /* 0x00016200ff0c77ac */ /* 0x000ee20008000c00 */
[----:B------:R-:W4:Y:S01]  /*1730*/  LDCU UR6, c[0x0][0x370] ;  /* 0x00006e00ff0677ac */ /* 0x000f220008000800 */
[----:B------:R-:W1:Y:S01]  /*1740*/  LDCU UR7, c[0x0][0x374] ;  /* 0x00006e80ff0777ac */ /* 0x000e620008000800 */
[----:B------:R-:W1:Y:S01]  /*1750*/  LDCU UR21, c[0x0][0xb20] ;  /* 0x00016400ff1577ac */ /* 0x000e620008000800 */
[----:B--2---:R-:W-:Y:S02]  /*1760*/  UISETP.NE.AND UP0, UPT, UR20, 0x1, UPT ;  /* 0x000000011400788c */ /* 0x004fe4000bf05270 */
[----:B---3--:R-:W-:Y:S01]  /*1770*/  UIMAD.WIDE.U32 UR4, UR46, UR12, URZ ;  /* 0x0000000c2e0472a5 */ /* 0x008fe2000f8e00ff */
[----:B------:R-:W2:Y:S01]  /*1780*/  LDCU.64 UR8, c[0x0][0xb28] ;  /* 0x00016500ff0877ac */ /* 0x000ea20008000a00 */
[----:B----4-:R-:W-:Y:S02]  /*1790*/  UIMAD.WIDE.U32 UR10, UR6, UR12, URZ ;  /* 0x0000000c060a72a5 */ /* 0x010fe4000f8e00ff */
[----:B------:R-:W-:-:S02]  /*17a0*/  USHF.R.U32.HI UR5, URZ, UR13, UR5 ;  /* 0x0000000dff057299 */ /* 0x000fc40008011605 */
[----:B------:R-:W-:Y:S02]  /*17b0*/  UISETP.NE.AND UP2, UPT, UR19, 0x1, UPT ;  /* 0x000000011300788c */ /* 0x000fe4000bf45270 */
[----:B------:R-:W-:Y:S01]  /*17c0*/  USEL UR5, UR46, UR5, !UP0 ;  /* 0x000000052e057287 */ /* 0x000fe2000c000000 */
[----:B------:R-:W-:Y:S01]  /*17d0*/  UMOV UR10, UR11 ;  /* 0x0000000b000a7c82 */ /* 0x000fe20008000000 */
[----:B------:R-:W-:Y:S02]  /*17e0*/  UIMAD.WIDE.U32 UR16, UR45, UR15, URZ ;  /* 0x0000000f2d1072a5 */ /* 0x000fe4000f8e00ff */
[----:B------:R-:W-:Y:S02]  /*17f0*/  @UP0 USHF.R.U32.HI UR6, URZ, UR13, UR10 ;  /* 0x0000000dff060299 */ /* 0x000fe4000801160a */
[----:B------:R-:W-:Y:S02]  /*1800*/  UISETP.NE.AND UP0, UPT, UR14, 0x1, UPT ;  /* 0x000000010e00788c */ /* 0x000fe4000bf05270 */
[----:B-1----:R-:W-:-:S02]  /*1810*/  UIMAD.WIDE.U32 UR10, UR7, UR15, URZ ;  /* 0x0000000f070a72a5 */ /* 0x002fc4000f8e00ff */
[----:B--2---:R-:W-:Y:S01]  /*1820*/  UIMAD.WIDE.U32 UR12, UR6, UR8, URZ ;  /* 0x00000008060c72a5 */ /* 0x004fe2000f8e00ff */
[----:B------:R-:W-:Y:S02]  /*1830*/  UMOV UR4, UR17 ;  /* 0x0000001100047c82 */ /* 0x000fe40008000000 */
[----:B------:R-:W-:Y:S02]  /*1840*/  USHF.R.U32.HI UR4, URZ, UR21, UR4 ;  /* 0x00000015ff047299 */ /* 0x000fe40008011604 */
[----:B------:R-:W-:Y:S02]  /*1850*/  UMOV UR10, UR11 ;  /* 0x0000000b000a7c82 */ /* 0x000fe40008000000 */
[----:B------:R-:W-:Y:S01]  /*1860*/  UMOV UR12, UR13 ;  /* 0x0000000d000c7c82 */ /* 0x000fe20008000000 */
[----:B------:R-:W-:Y:S02]  /*1870*/  @UP0 USHF.R.U32.HI UR7, URZ, UR21, UR10 ;  /* 0x00000015ff070299 */ /* 0x000fe4000801160a */
[----:B------:R-:W-:-:S02]  /*1880*/  USEL UR4, UR45, UR4, !UP0 ;  /* 0x000000042d047287 */ /* 0x000fc4000c000000 */
[----:B------:R-:W-:Y:S02]  /*1890*/  UIMAD.WIDE.U32 UR10, UR7, UR8, URZ ;  /* 0x00000008070a72a5 */ /* 0x000fe4000f8e00ff */
[----:B------:R-:W-:Y:S02]  /*18a0*/  @UP2 USHF.R.U32.HI UR6, URZ, UR9, UR12 ;  /* 0x00000009ff062299 */ /* 0x000fe4000801160c */
[----:B------:R-:W-:-:S03]  /*18b0*/  UIMAD.WIDE.U32 UR12, UR4, UR8, URZ ;  /* 0x00000008040c72a5 */ /* 0x000fc6000f8e00ff */
[----:B------:R-:W-:Y:S02]  /*18c0*/  UMOV UR10, UR11 ;  /* 0x0000000b000a7c82 */ /* 0x000fe40008000000 */
[----:B------:R-:W-:Y:S02]  /*18d0*/  @UP2 USHF.R.U32.HI UR7, URZ, UR9, UR10 ;  /* 0x00000009ff072299 */ /* 0x000fe4000801160a */
[----:B------:R-:W-:Y:S02]  /*18e0*/  UIMAD UR10, UR6, UR19, URZ ;  /* 0x00000013060a72a4 */ /* 0x000fe4000f8e02ff */
[----:B------:R-:W-:-:S04]  /*18f0*/  UIMAD UR7, UR7, UR19, URZ ;  /* 0x00000013070772a4 */ /* 0x000fc8000f8e02ff */
[----:B------:R-:W-:-:S03]  /*1900*/  UISETP.GE.AND UP0, UPT, UR4, UR7, UPT ;  /* 0x000000070400728c */ /* 0x000fc6000bf06270 */
[----:B------:R-:W-:Y:S01]  /*1910*/  UMOV UR7, UR13 ;  /* 0x0000000d00077c82 */ /* 0x000fe20008000000 */
[----:B------:R-:W-:Y:S02]  /*1920*/  UISETP.GE.OR UP0, UPT, UR5, UR10, UP0 ;  /* 0x0000000a0500728c */ /* 0x000fe40008706670 */
[----:B------:R-:W-:Y:S02]  /*1930*/  UIMAD.WIDE.U32 UR10, UR5, UR8, URZ ;  /* 0x00000008050a72a5 */ /* 0x000fe4000f8e00ff */
[----:B------:R-:W-:Y:S02]  /*1940*/  USHF.R.U32.HI UR7, URZ, UR9, UR7 ;  /* 0x00000009ff077299 */ /* 0x000fe40008011607 */
[----:B------:R-:W-:Y:S02]  /*1950*/  UIADD3 UR10, UPT, UPT, -UR4, URZ, URZ ;  /* 0x000000ff040a7290 */ /* 0x000fe4000fffe1ff */
[----:B------:R-:W-:Y:S02]  /*1960*/  USEL UR7, UR4, UR7, !UP2 ;  /* 0x0000000704077287 */ /* 0x000fe4000d000000 */
[----:B------:R-:W-:Y:S01]  /*1970*/  UIMAD UR10, UR14, UR10, UR45 ;  /* 0x0000000a0e0a72a4 */ /* 0x000fe2000f8e022d */
[----:B------:R-:W-:Y:S01]  /*1980*/  @!UP0 UMOV UR8, UR11 ;  /* 0x0000000b00088c82 */ /* 0x000fe20008000000 */
[----:B------:R-:W-:-:S02]  /*1990*/  UIADD3 UR11, UPT, UPT, -UR5, URZ, URZ ;  /* 0x000000ff050b7290 */ /* 0x000fc4000fffe1ff */
[----:B------:R-:W-:Y:S02]  /*19a0*/  @!UP0 USHF.R.U32.HI UR8, URZ, UR9, UR8 ;  /* 0x00000009ff088299 */ /* 0x000fe40008011608 */
[----:B------:R-:W-:Y:S02]  /*19b0*/  UIADD3 UR9, UPT, UPT, -UR7, URZ, URZ ;  /* 0x000000ff07097290 */ /* 0x000fe4000fffe1ff */
[----:B------:R-:W-:Y:S02]  /*19c0*/  @!UP0 USEL UR8, UR5, UR8, !UP2 ;  /* 0x0000000805088287 */ /* 0x000fe4000d000000 */
[----:B------:R-:W-:Y:S02]  /*19d0*/  UIMAD UR9, UR19, UR9, UR4 ;  /* 0x00000009130972a4 */ /* 0x000fe4000f8e0204 */
[----:B------:R-:W-:Y:S02]  /*19e0*/  @!UP0 UIADD3 UR7, UPT, UPT, UR7, -UR8, URZ ;  /* 0x8000000807078290 */ /* 0x000fe4000fffe0ff */
[----:B------:R-:W-:-:S02]  /*19f0*/  @!UP0 UIMAD UR6, UR9, UR6, UR8 ;  /* 0x00000006090682a4 */ /* 0x000fc4000f8e0208 */
[----:B------:R-:W-:Y:S02]  /*1a00*/  @!UP0 UIMAD UR4, UR7, UR19, UR5 ;  /* 0x00000013070482a4 */ /* 0x000fe4000f8e0205 */
[----:B------:R-:W-:Y:S02]  /*1a10*/  UIMAD UR46, UR20, UR11, UR46 ;  /* 0x0000000b142e72a4 */ /* 0x000fe4000f8e022e */
[----:B------:R-:W-:Y:S01]  /*1a20*/  UIMAD UR45, UR4, UR14, UR10 ;  /* 0x0000000e042d72a4 */ /* 0x000fe2000f8e020a */
[----:B------:R-:W-:Y:S02]  /*1a30*/  @!UP0 UMOV UR5, UR6 ;  /* 0x0000000600058c82 */ /* 0x000fe40008000000 */
[----:B------:R-:W-:-:S12]  /*1a40*/  UIMAD UR46, UR5, UR20, UR46 ;  /* 0x00000014052e72a4 */ /* 0x000fd8000f8e022e */
.L_x_19:
[----:B------:R-:W-:-:S09]  /*1a50*/  UISETP.NE.AND UP0, UPT, UR22, 0x1, UPT ;  /* 0x000000011600788c */ /* 0x000fd2000bf05270 */
[----:B------:R-:W-:Y:S05]  /*1a60*/  BRA.U UP0, `(.L_x_20) ;  /* 0x0000000100407547 */ /* 0x000fea000b800000 */
[----:B------:R-:W2:Y:S01]  /*1a70*/  LDCU.128 UR8, c[0x0][0xb10] ;  /* 0x00016200ff0877ac */ /* 0x000ea20008000c00 */
[----:B------:R-:W3:Y:S01]  /*1a80*/  LDCU UR12, c[0x0][0xb0c] ;  /* 0x00016180ff0c77ac */ /* 0x000ee20008000800 */
[----:B------:R-:W4:Y:S01]  /*1a90*/  LDCU UR13, c[0x0][0xb20] ;  /* 0x00016400ff0d77ac */ /* 0x000f220008000800 */
[----:B--2---:R-:W-:Y:S02]  /*1aa0*/  UIMAD.WIDE.U32 UR4, UR46, UR8, URZ ;  /* 0x000000082e0472a5 */ /* 0x004fe4000f8e00ff */
[----:B------:R-:W-:Y:S02]  /*1ab0*/  UIMAD.WIDE.U32 UR6, UR45, UR11, URZ ;  /* 0x0000000b2d0672a5 */ /* 0x000fe4000f8e00ff */
[----:B---3--:R-:W-:Y:S02]  /*1ac0*/  UISETP.NE.AND UP0, UPT, UR12, 0x1, UPT ;  /* 0x000000010c00788c */ /* 0x008fe4000bf05270 */
[----:B------:R-:W-:-:S03]  /*1ad0*/  USHF.R.U32.HI UR5, URZ, UR9, UR5 ;  /* 0x00000009ff057299 */ /* 0x000fc60008011605 */
[----:B------:R-:W-:Y:S01]  /*1ae0*/  UMOV UR4, UR7 ;  /* 0x0000000700047c82 */ /* 0x000fe20008000000 */
[----:B------:R-:W-:Y:S02]  /*1af0*/  USEL UR5, UR46, UR5, !UP0 ;  /* 0x000000052e057287 */ /* 0x000fe4000c000000 */
[----:B------:R-:W-:Y:S02]  /*1b00*/  UISETP.NE.AND UP0, UPT, UR10, 0x1, UPT ;  /* 0x000000010a00788c */ /* 0x000fe4000bf05270 */
[----:B----4-:R-:W-:-:S04]  /*1b10*/  USHF.R.U32.HI UR4, URZ, UR13, UR4 ;  /* 0x0000000dff047299 */ /* 0x010fc80008011604 */
[----:B------:R-:W-:-:S04]  /*1b20*/  USEL UR4, UR45, UR4, !UP0 ;  /* 0x000000042d047287 */ /* 0x000fc8000c000000 */
[----:B------:R-:W-:Y:S02]  /*1b30*/  UIADD3 UR6, UPT, UPT, UR5, -UR4, URZ ;  /* 0x8000000405067290 */ /* 0x000fe4000fffe0ff */
[----:B------:R-:W-:Y:S02]  /*1b40*/  UIADD3 UR4, UPT, UPT, -UR5, UR4, URZ ;  /* 0x0000000405047290 */ /* 0x000fe4000fffe1ff */
[----:B------:R-:W-:Y:S02]  /*1b50*/  UIMAD UR45, UR6, UR10, UR45 ;  /* 0x0000000a062d72a4 */ /* 0x000fe4000f8e022d */
[----:B------:R-:W-:-:S12]  /*1b60*/  UIMAD UR46, UR4, UR12, UR46 ;  /* 0x0000000c042e72a4 */ /* 0x000fd8000f8e022e */
.L_x_20:
[----:B------:R-:W-:Y:S01]  /*1b70*/  UISETP.NE.AND UP0, UPT, UR18, 0x2, UPT ;  /* 0x000000021200788c */ /* 0x000fe2000bf05270 */
[----:B------:R-:W-:Y:S09]  /*1b80*/  BRA.U !UP6, `(.L_x_21) ;  /* 0x000000010e0c7547 */ /* 0x000ff2000b800000 */
[----:B------:R-:W-:Y:S01]  /*1b90*/  UCGABAR_WAIT ;  /* 0x0000000000007dc7 */ /* 0x000fe20008000000 */
[----:B------:R-:W-:Y:S01]  /*1ba0*/  CCTL.IVALL ;  /* 0x00000000ff00798f */ /* 0x000fe20002000000 */
[----:B------:R-:W-:Y:S05]  /*1bb0*/  BRA `(.L_x_22) ;  /* 0x0000000000047947 */ /* 0x000fea0003800000 */
.L_x_21:
[----:B------:R-:W-:Y:S06]  /*1bc0*/  BAR.SYNC.DEFER_BLOCKING 0x0 ;  /* 0x0000000000007b1d */ /* 0x000fec0000010000 */
.L_x_22:
[----:B------:R-:W-:Y:S05]  /*1bd0*/  BRA.U UP0, `(.L_x_23) ;  /* 0x0000002d00c87547 */ /* 0x000fea000b800000 */
[----:B------:R-:W2:Y:S01]  /*1be0*/  LDCU UR6, c[0x0][0x38c] ;  /* 0x00007180ff0677ac */ /* 0x000ea20008000800 */
[----:B------:R-:W-:Y:S01]  /*1bf0*/  PLOP3.LUT P1, PT, PT, PT, UP3, 0x80, 0x8 ;  /* 0x000000000008781c */ /* 0x000fe20003f2f038 */
[----:B------:R-:W-:Y:S01]  /*1c00*/  IMAD.MOV.U32 R12, RZ, RZ, 0x1 ;  /* 0x00000001ff0c7424 */ /* 0x000fe200078e00ff */
[----:B------:R-:W-:Y:S01]  /*1c10*/  ISETP.EQ.OR P2, PT, R0, RZ, P3 ;  /* 0x000000ff0000720c */ /* 0x000fe20001f42670 */
[----:B------:R-:W-:Y:S01]  /*1c20*/  UISETP.NE.AND UP1, UPT, UR18, URZ, UPT ;  /* 0x000000ff1200728c */ /* 0x000fe2000bf25270 */
[----:B------:R-:W-:Y:S01]  /*1c30*/  PLOP3.LUT P1, PT, P1, PT, PT, 0x8, 0x80 ;  /* 0x000000000080781c */ /* 0x000fe20000f2e170 */
[----:B------:R-:W-:Y:S01]  /*1c40*/  USEL UR25, URZ, 0x1, UP4 ;  /* 0x00000001ff197887 */ /* 0x000fe2000a000000 */
[----:B------:R-:W-:Y:S01]  /*1c50*/  CS2R R10, SRZ ;  /* 0x00000000000a7805 */ /* 0x000fe2000001ff00 */
[----:B------:R-:W-:Y:S01]  /*1c60*/  IMAD.MOV.U32 R9, RZ, RZ, RZ ;  /* 0x000000ffff097224 */ /* 0x000fe200078e00ff */
[----:B------:R-:W3:Y:S01]  /*1c70*/  LDCU UR39, c[0x0][0x370] ;  /* 0x00006e00ff2777ac */ /* 0x000ee20008000800 */
[----:B------:R-:W-:Y:S01]  /*1c80*/  IMAD.MOV.U32 R8, RZ, RZ, 0x1 ;  /* 0x00000001ff087424 */ /* 0x000fe200078e00ff */
[----:B------:R-:W4:Y:S01]  /*1c90*/  LDCU.64 UR28, c[0x0][0x348] ;  /* 0x00006900ff1c77ac */ /* 0x000f220008000a00 */
[----:B------:R-:W-:-:S02]  /*1ca0*/  USHF.R.U32.HI UR44, URZ, 0x5, UR24 ;  /* 0x00000005ff2c7899 */ /* 0x000fc40008011618 */
[----:B--2---:R-:W-:Y:S02]  /*1cb0*/  UIADD3 UR5, UPT, UPT, UR6, 0x1f, URZ ;  /* 0x0000001f06057890 */ /* 0x004fe4000fffe0ff */
[----:B------:R-:W-:Y:S02]  /*1cc0*/  UIADD3 UR47, UPT, UPT, UR6, 0x3e, URZ ;  /* 0x0000003e062f7890 */ /* 0x000fe4000fffe0ff */
[----:B------:R-:W-:Y:S01]  /*1cd0*/  USHF.R.S32.HI UR4, URZ, 0x1f, UR5 ;  /* 0x0000001fff047899 */ /* 0x000fe20008011405 */
[----:B------:R-:W2:Y:S03]  /*1ce0*/  LDCU UR38, c[0x0][0x374] ;  /* 0x00006e80ff2677ac */ /* 0x000ea60008000800 */
[----:B------:R-:W-:Y:S02]  /*1cf0*/  ULEA.HI UR4, UR4, UR5, URZ, 0x5 ;  /* 0x0000000504047291 */ /* 0x000fe4000f8f28ff */
[----:B------:R-:W-:-:S02]  /*1d00*/  USEL UR25, UR25, 0x2, UP1 ;  /* 0x0000000219197887 */ /* 0x000fc40008800000 */
[----:B------:R-:W-:Y:S02]  /*1d10*/  USHF.R.S32.HI UR41, URZ, 0x5, UR4 ;  /* 0x00000005ff297899 */ /* 0x000fe40008011404 */
[----:B------:R-:W-:Y:S02]  /*1d20*/  UIADD3 UR4, UPT, UPT, UR6, -0x1, URZ ;  /* 0xffffffff06047890 */ /* 0x000fe4000fffe0ff */
[----:B------:R-:W-:Y:S02]  /*1d30*/  UISETP.LT.U32.AND UP0, UPT, UR41, 0x36, UPT ;  /* 0x000000362900788c */ /* 0x000fe4000bf01070 */
[----:B------:R-:W-:Y:S02]  /*1d40*/  UISETP.GE.U32.AND UP2, UPT, UR4, -0x3f, UPT ;  /* 0xffffffc10400788c */ /* 0x000fe4000bf46070 */
[----:B------:R-:W-:Y:S01]  /*1d50*/  USEL UR40, UR41, 0x36, UP0 ;  /* 0x0000003629287887 */ /* 0x000fe20008000000 */
[----:B------:R-:W-:-:S03]  /*1d60*/  UMOV UR5, URZ ;  /* 0x000000ff00057c82 */ /* 0x000fc60008000000 */
[----:B------:R-:W-:Y:S02]  /*1d70*/  UIADD3 UR21, UPT, UPT, UR40, -0x1, URZ ;  /* 0xffffffff28157890 */ /* 0x000fe4000fffe0ff */
[----:B------:R-:W-:-:S03]  /*1d80*/  UIADD3 UR43, UPT, UPT, UR41, -UR40, URZ ;  /* 0x80000028292b7290 */ /* 0x000fc6000fffe0ff */
[----:B------:R-:W-:-:S04]  /*1d90*/  @UP2 UIADD3 UR21, UPT, UPT, UR40, URZ, URZ ;  /* 0x000000ff28152290 */ /* 0x000fc8000fffe0ff */
[----:B--234-:R-:W-:-:S12]  /*1da0*/  UIADD3 UR21, UPT, UPT, UR21, 0x1, URZ ;  /* 0x0000000115157890 */ /* 0x01cfd8000fffe0ff */
.L_x_43:
[----:B------:R-:W-:Y:S01]  /*1db0*/  UISETP.NE.AND UP0, UPT, UR48, URZ, UPT ;  /* 0x000000ff3000728c */ /* 0x000fe2000bf05270 */
[----:B------:R-:W2:Y:S08]  /*1dc0*/  S2UR UR48, SR_CgaCtaId ;  /* 0x00000000003079c3 */ /* 0x000eb00000008800 */
[----:B------:R-:W-:Y:S05]  /*1dd0*/  BRA.U UP0, `(.L_x_24) ;  /* 0x0000000100347547 */ /* 0x000fea000b800000 */
[----:B------:R-:W3:Y:S01]  /*1de0*/  S2R R0, SR_CgaCtaId ;  /* 0x0000000000007919 */ /* 0x000ee20000008800 */
[----:B------:R-:W-:-:S04]  /*1df0*/  MOV R2, 0x400 ;  /* 0x0000040000027802 */ /* 0x000fc80000000f00 */
[----:B---3--:R-:W-:Y:S02]  /*1e00*/  LEA R0, R0, R2, 0x18 ;  /* 0x0000000200007211 */ /* 0x008fe400078ec0ff */
[----:B------:R-:W-:-:S03]  /*1e10*/  SHF.L.U32 R2, R8, 0x1f, RZ ;  /* 0x0000001f08027819 */ /* 0x000fc600000006ff */
[----:B------:R-:W-:-:S04]  /*1e20*/  IMAD R0, R9, 0x8, R0 ;  /* 0x0000000809007824 */ /* 0x000fc800078e0200 */
[----:B------:R-:W3:Y:S02]  /*1e30*/  SYNCS.PHASECHK.TRANS64.TRYWAIT P0, [R0+URZ+0x3f0], R2 ;  /* 0x0003f002000075a7 */ /* 0x000ee400080011ff */
[----:B---3--:R-:W-:Y:S05]  /*1e40*/  @!P0 BRA `(.L_x_25) ;  /* 0x0000006800e08947 */ /* 0x008fea0003800000 */
.L_x_153:
[----:B------:R-:W-:Y:S01]  /*1e50*/  VIADD R9, R9, 0x1 ;  /* 0x0000000109097836 */ /* 0x000fe20000000000 */
[----:B------:R3:W-:Y:S04]  /*1e60*/  SYNCS.ARRIVE.TRANS64.A1T0 RZ, [R0+URZ+0x3e0], RZ ;  /* 0x0003e0ff00ff79a7 */ /* 0x0007e800081000ff */
[----:B------:R-:W-:-:S04]  /*1e70*/  ISETP.NE.AND P0, PT, R9, 0x2, PT ;  /* 0x000000020900780c */ /* 0x000fc80003f05270 */
[----:B------:R-:W-:Y:S02]  /*1e80*/  SEL R9, R9, RZ, P0 ;  /* 0x000000ff09097207 */ /* 0x000fe40000000000 */
[----:B---3--:R-:W-:-:S04]  /*1e90*/  SEL R0, RZ, 0x1, P0 ;  /* 0x00000001ff007807 */ /* 0x008fc80000000000 */
[----:B------:R-:W-:-:S07]  /*1ea0*/  LOP3.LUT R8, R8, R0, RZ, 0x3c, !PT ;  /* 0x0000000008087212 */ /* 0x000fce00078e3cff */
.L_x_24:
[----:B------:R-:W-:Y:S01]  /*1eb0*/  UMOV UR6, 0x400 ;  /* 0x0000040000067882 */ /* 0x000fe20000000000 */
[----:B------:R-:W-:Y:S01]  /*1ec0*/  SHF.L.U32 R0, R12, 0x1f, RZ ;  /* 0x0000001f0c007819 */ /* 0x000fe200000006ff */
[----:B--2---:R-:W-:Y:S02]  /*1ed0*/  ULEA UR6, UR48, UR6, 0x18 ;  /* 0x0000000630067291 */ /* 0x004fe4000f8ec0ff */
[----:B------:R-:W-:Y:S02]  /*1ee0*/  UISETP.GE.U32.AND UP0, UPT, UR47, 0x3f, UPT ;  /* 0x0000003f2f00788c */ /* 0x000fe4000bf06070 */
[----:B------:R-:W-:Y:S02]  /*1ef0*/  ULEA UR4, UR5, UR6, 0x3 ;  /* 0x0000000605047291 */ /* 0x000fe4000f8e18ff */
[----:B------:R-:W-:Y:S02]  /*1f00*/  USHF.L.U32 UR35, UR46, 0x6, URZ ;  /* 0x000000062e237899 */ /* 0x000fe400080006ff */
[----:B------:R-:W-:Y:S01]  /*1f10*/  ULEA UR11, UR45, UR44, 0x6 ;  /* 0x0000002c2d0b7291 */ /* 0x000fe2000f8e30ff */
[----:B------:R-:W-:-:S04]  /*1f20*/  UMOV UR13, URZ ;  /* 0x000000ff000d7c82 */ /* 0x000fc80008000000 */
[----:B------:R2:W3:Y:S01]  /*1f30*/  SYNCS.PHASECHK.TRANS64.TRYWAIT P0, [UR4+0x1b0], R0 ;  /* 0x0001b000ff0075a7 */ /* 0x0004e20008001104 */
[----:B------:R-:W-:Y:S06]  /*1f40*/  BRA.U !UP0, `(.L_x_26) ;  /* 0x0000000108bc7547 */ /* 0x000fec000b800000 */
[----:B------:R-:W-:Y:S01]  /*1f50*/  UMOV UR7, URZ ;  /* 0x000000ff00077c82 */ /* 0x000fe20008000000 */
[----:B------:R-:W-:-:S05]  /*1f60*/  UMOV UR4, UR5 ;  /* 0x0000000500047c82 */ /* 0x000fca0008000000 */
.L_x_32:
[----:B------:R-:W-:Y:S01]  /*1f70*/  ULEA UR33, UR4, UR6, 0x3 ;  /* 0x0000000604217291 */ /* 0x000fe2000f8e18ff */
[----:B---3--:R-:W-:Y:S01]  /*1f80*/  @!P3 MOV R2, 0x1000 ;  /* 0x000010000002b802 */ /* 0x008fe20000000f00 */
[----:B-1-34-:R-:W-:Y:S10]  /*1f90*/  @P0 BRA `(.L_x_27) ;  /* 0x00000000000c0947 */ /* 0x01aff40003800000 */
[----:B------:R-:W-:-:S04]  /*1fa0*/  SHF.L.U32 R3, R12, 0x1f, RZ ;  /* 0x0000001f0c037819 */ /* 0x000fc800000006ff */
[----:B------:R-:W3:Y:S02]  /*1fb0*/  SYNCS.PHASECHK.TRANS64.TRYWAIT P0, [UR33+0x1b0], R3 ;  /* 0x0001b003ff0075a7 */ /* 0x000ee40008001121 */
[----:B---3--:R-:W-:Y:S05]  /*1fc0*/  @!P0 BRA `(.L_x_28) ;  /* 0x0000006800948947 */ /* 0x008fea0003800000 */
.L_x_27:
[----:B------:R3:W-:Y:S01]  /*1fd0*/  @!P3 SYNCS.ARRIVE.TRANS64 RZ, [UR33], R2 ;  /* 0x00000002ffffb9a7 */ /* 0x0007e20008000021 */
[----:B------:R-:W-:-:S04]  /*1fe0*/  ULOP3.LUT UR5, UR25, 0x2, URZ, 0xfc, !UPT ;  /* 0x0000000219057892 */ /* 0x000fc8000f8efcff */
[----:B------:R-:W-:-:S09]  /*1ff0*/  UISETP.NE.AND UP0, UPT, UR5, 0x2, UPT ;  /* 0x000000020500788c */ /* 0x000fd2000bf05270 */
[----:B------:R-:W-:Y:S05]  /*2000*/  BRA.U UP0, `(.L_x_29) ;  /* 0x0000000100047547 */ /* 0x000fea000b800000 */
[----:B-1----:R-:W-:Y:S05]  /*2010*/  BPT.TRAP 0x1 ;  /* 0x000000040000795c */ /* 0x002fea0000300000 */
.L_x_29:
[----:B------:R-:W-:Y:S04]  /*2020*/  BSSY.RECONVERGENT B0, `(.L_x_30) ;  /* 0x0000003000007945 */ /* 0x000fe80003800200 */
[----:B------:R-:W-:Y:S05]  /*2030*/  @P2 BRA `(.L_x_31) ;  /* 0x0000000000042947 */ /* 0x000fea0003800000 */
[----:B-1----:R-:W-:Y:S05]  /*2040*/  BPT.TRAP 0x1 ;  /* 0x000000040000795c */ /* 0x002fea0000300000 */
.L_x_31:
[----:B-1----:R-:W-:Y:S05]  /*2050*/  BSYNC.RECONVERGENT B0 ;  /* 0x0000000000007941 */ /* 0x002fea0003800200 */
.L_x_30:
[----:B------:R-:W-:Y:S02]  /*2060*/  UIADD3 UR5, UPT, UPT, UR4, 0x1, URZ ;  /* 0x0000000104057890 */ /* 0x000fe4000fffe0ff */
[----:B------:R-:W-:Y:S02]  /*2070*/  USHF.L.U32 UR34, UR7, 0x5, URZ ;  /* 0x0000000507227899 */ /* 0x000fe400080006ff */
[----:B------:R-:W-:Y:S02]  /*2080*/  UISETP.NE.AND UP0, UPT, UR5, 0x36, UPT ;  /* 0x000000360500788c */ /* 0x000fe4000bf05270 */
[----:B------:R-:W-:Y:S02]  /*2090*/  USHF.L.U32 UR32, UR4, 0xb, URZ ;  /* 0x0000000b04207899 */ /* 0x000fe400080006ff */
[----:B------:R-:W-:Y:S02]  /*20a0*/  USEL UR9, URZ, 0x1, UP0 ;  /* 0x00000001ff097887 */ /* 0x000fe40008000000 */
[----:B------:R-:W-:-:S02]  /*20b0*/  USEL UR5, UR5, URZ, UP0 ;  /* 0x000000ff05057287 */ /* 0x000fc40008000000 */
[----:B------:R-:W-:Y:S02]  /*20c0*/  UIADD3 UR14, UP0, UPT, UR28, 0x180, URZ ;  /* 0x000001801c0e7890 */ /* 0x000fe4000ff1e0ff */
[----:B------:R-:W-:Y:S01]  /*20d0*/  ULEA UR8, UR5, UR6, 0x3 ;  /* 0x0000000605087291 */ /* 0x000fe2000f8e18ff */
[----:B------:R-:W-:Y:S01]  /*20e0*/  LOP3.LUT R12, R12, UR9, RZ, 0x3c, !PT ;  /* 0x000000090c0c7c12 */ /* 0x000fe2000f8e3cff */
[----:B------:R-:W-:Y:S02]  /*20f0*/  UIADD3 UR7, UPT, UPT, UR7, 0x1, URZ ;  /* 0x0000000107077890 */ /* 0x000fe4000fffe0ff */
[----:B------:R-:W-:Y:S01]  /*2100*/  UIADD3 UR16, UP1, UPT, UR28, 0x80, URZ ;  /* 0x000000801c107890 */ /* 0x000fe2000ff3e0ff */
[----:B--2---:R-:W-:Y:S01]  /*2110*/  SHF.L.U32 R0, R12, 0x1f, RZ ;  /* 0x0000001f0c007819 */ /* 0x004fe200000006ff */
[----:B------:R-:W-:Y:S02]  /*2120*/  UIADD3.X UR15, UPT, UPT, URZ, UR29, URZ, UP0, !UPT ;  /* 0x0000001dff0f7290 */ /* 0x000fe400087fe4ff */
[----:B------:R-:W-:Y:S01]  /*2130*/  UISETP.NE.AND UP0, UPT, UR7, UR21, UPT ;  /* 0x000000150700728c */ /* 0x000fe2000bf05270 */
[----:B------:R4:W1:Y:S01]  /*2140*/  SYNCS.PHASECHK.TRANS64.TRYWAIT P0, [UR8+0x1b0], R0 ;  /* 0x0001b000ff0075a7 */ /* 0x0008620008001108 */
[----:B------:R-:W-:-:S02]  /*2150*/  ULOP3.LUT UR8, UR32, UR24, URZ, 0xfc, !UPT ;  /* 0x0000001820087292 */ /* 0x000fc4000f8efcff */
[----:B------:R-:W-:Y:S02]  /*2160*/  UIADD3.X UR17, UPT, UPT, URZ, UR29, URZ, UP1, !UPT ;  /* 0x0000001dff117290 */ /* 0x000fe40008ffe4ff */
[----:B------:R-:W-:Y:S02]  /*2170*/  UIADD3 UR32, UPT, UPT, UR6, 0x2800, UR32 ;  /* 0x0000280006207890 */ /* 0x000fe4000fffe020 */
[----:B------:R-:W-:Y:S01]  /*2180*/  UIADD3 UR8, UPT, UPT, UR6, 0x1d800, UR8 ;  /* 0x0001d80006087890 */ /* 0x000fe2000fffe008 */
[----:B------:R-:W-:Y:S01]  /*2190*/  UMOV UR18, 0x0 ;  /* 0x0000000000127882 */ /* 0x000fe20000000000 */
[----:B------:R-:W-:Y:S01]  /*21a0*/  UMOV UR19, 0x10000000 ;  /* 0x1000000000137882 */ /* 0x000fe20000000000 */
[----:B------:R-:W-:Y:S01]  /*21b0*/  UMOV UR4, 0x30000 ;  /* 0x0003000000047882 */ /* 0x000fe20000000000 */
[----:B------:R-:W-:Y:S01]  /*21c0*/  UMOV UR12, UR36 ;  /* 0x00000024000c7c82 */ /* 0x000fe20008000000 */
[----:B------:R-:W-:Y:S01]  /*21d0*/  UMOV UR9, UR33 ;  /* 0x0000002100097c82 */ /* 0x000fe20008000000 */
[----:B------:R-:W-:Y:S01]  /*21e0*/  UMOV UR10, UR34 ;  /* 0x00000022000a7c82 */ /* 0x000fe20008000000 */
[----:B------:R-:W-:Y:S01]  /*21f0*/  UTMALDG.3D [UR32], [UR16], desc[UR18] ;  /* 0x00001220100075b4 */ /* 0x000fe20008011000 */
[----:B------:R-:W-:Y:S01]  /*2200*/  UMOV UR13, UR21 ;  /* 0x00000015000d7c82 */ /* 0x000fe20008000000 */
[----:B------:R2:W-:Y:S02]  /*2210*/  UTMALDG.3D.MULTICAST [UR8], [UR14], UR4, desc[UR18] ;  /* 0x000012080e0073b4 */ /* 0x0005e40008011804 */
[----:B--2---:R-:W-:Y:S01]  /*2220*/  UMOV UR4, UR5 ;  /* 0x0000000500047c82 */ /* 0x004fe20008000000 */
[----:B------:R-:W-:Y:S05]  /*2230*/  BRA.U UP0, `(.L_x_32) ;  /* 0xfffffffd004c7547 */ /* 0x000fea000b83ffff */
.L_x_26:
[----:B------:R-:W-:Y:S01]  /*2240*/  ULEA UR4, UR5, UR6, 0x3 ;  /* 0x0000000605047291 */ /* 0x000fe2000f8e18ff */
[----:B--2-4-:R-:W-:Y:S01]  /*2250*/  SHF.L.U32 R0, R12, 0x1f, RZ ;  /* 0x0000001f0c007819 */ /* 0x014fe200000006ff */
[----:B------:R-:W-:Y:S01]  /*2260*/  @!P1 SYNCS.ARRIVE.TRANS64.A1T0 RZ, [UR6+0x378], RZ ;  /* 0x000378ffffff99a7 */ /* 0x000fe20008100006 */
[----:B------:R-:W-:-:S06]  /*2270*/  UISETP.GT.AND UP0, UPT, UR41, UR40, UPT ;  /* 0x000000282900728c */ /* 0x000fcc000bf04270 */
[----:B-1-3--:R1:W2:Y:S03]  /*2280*/  SYNCS.PHASECHK.TRANS64.TRYWAIT P0, [UR4+0x1b0], R0 ;  /* 0x0001b000ff0075a7 */ /* 0x00a2a60008001104 */
[----:B------:R-:W-:Y:S05]  /*2290*/  BRA.U !UP0, `(.L_x_33) ;  /* 0x0000000108c07547 */ /* 0x000fea000b800000 */
[----:B------:R-:W-:Y:S01]  /*22a0*/  UIADD3 UR26, UPT, UPT, UR43, UR13, URZ ;  /* 0x0000000d2b1a7290 */ /* 0x000fe2000fffe0ff */
[----:B------:R-:W-:-:S11]  /*22b0*/  UMOV UR4, UR5 ;  /* 0x0000000500047c82 */ /* 0x000fd60008000000 */
.L_x_39:
[----:B------:R-:W-:Y:S01]  /*22c0*/  ULEA UR17, UR4, UR6, 0x3 ;  /* 0x0000000604117291 */ /* 0x000fe2000f8e18ff */
[----:B--2---:R-:W-:Y:S01]  /*22d0*/  @!P3 MOV R2, 0x1000 ;  /* 0x000010000002b802 */ /* 0x004fe20000000f00 */
[----:B--234-:R-:W-:Y:S10]  /*22e0*/  @P0 BRA `(.L_x_34) ;  /* 0x00000000000c0947 */ /* 0x01cff40003800000 */
[----:B------:R-:W-:-:S04]  /*22f0*/  SHF.L.U32 R3, R12, 0x1f, RZ ;  /* 0x0000001f0c037819 */ /* 0x000fc800000006ff */
[----:B------:R-:W2:Y:S02]  /*2300*/  SYNCS.PHASECHK.TRANS64.TRYWAIT P0, [UR17+0x1b0], R3 ;  /* 0x0001b003ff0075a7 */ /* 0x000ea40008001111 */
[----:B--2---:R-:W-:Y:S05]  /*2310*/  @!P0 BRA `(.L_x_35) ;  /* 0x0000006400d88947 */ /* 0x004fea0003800000 */
.L_x_34:
[----:B------:R2:W-:Y:S01]  /*2320*/  @!P3 SYNCS.ARRIVE.TRANS64 RZ, [UR17], R2 ;  /* 0x00000002ffffb9a7 */ /* 0x0005e20008000011 */
[----:B------:R-:W-:-:S04]  /*2330*/  ULOP3.LUT UR5, UR25, 0x2, URZ, 0xfc, !UPT ;  /* 0x0000000219057892 */ /* 0x000fc8000f8efcff */
[----:B------:R-:W-:-:S09]  /*2340*/  UISETP.NE.AND UP0, UPT, UR5, 0x2, UPT ;  /* 0x000000020500788c */ /* 0x000fd2000bf05270 */
[----:B------:R-:W-:Y:S05]  /*2350*/  BRA.U UP0, `(.L_x_36) ;  /* 0x0000000100047547 */ /* 0x000fea000b800000 */
[----:B------:R-:W-:Y:S05]  /*2360*/  BPT.TRAP 0x1 ;  /* 0x000000040000795c */ /* 0x000fea0000300000 */
.L_x_36:
[----:B------:R-:W-:Y:S04]  /*2370*/  BSSY.RECONVERGENT B0, `(.L_x_37) ;  /* 0x0000003000007945 */ /* 0x000fe80003800200 */
[----:B------:R-:W-:Y:S05]  /*2380*/  @P2 BRA `(.L_x_38) ;  /* 0x0000000000042947 */ /* 0x000fea0003800000 */
[----:B------:R-:W-:Y:S05]  /*2390*/  BPT.TRAP 0x1 ;  /* 0x000000040000795c */ /* 0x000fea0000300000 */
.L_x_38:
[----:B------:R-:W-:Y:S05]  /*23a0*/  BSYNC.RECONVERGENT B0 ;  /* 0x0000000000007941 */ /* 0x000fea0003800200 */
.L_x_37:
[----:B------:R-:W-:Y:S02]  /*23b0*/  UIADD3 UR5, UPT, UPT, UR4, 0x1, URZ ;  /* 0x0000000104057890 */ /* 0x000fe4000fffe0ff */
[----:B------:R-:W-:Y:S02]  /*23c0*/  USHF.L.U32 UR18, UR13, 0x5, URZ ;  /* 0x000000050d127899 */ /* 0x000fe400080006ff */
[----:B------:R-:W-:Y:S02]  /*23d0*/  UISETP.NE.AND UP0, UPT, UR5, 0x36, UPT ;  /* 0x000000360500788c */ /* 0x000fe4000bf05270 */
[----:B------:R-:W-:Y:S02]  /*23e0*/  USHF.L.U32 UR16, UR4, 0xb, URZ ;  /* 0x0000000b04107899 */ /* 0x000fe400080006ff */
[----:B------:R-:W-:Y:S02]  /*23f0*/  USEL UR8, URZ, 0x1, UP0 ;  /* 0x00000001ff087887 */ /* 0x000fe40008000000 */
[----:B------:R-:W-:-:S02]  /*2400*/  USEL UR5, UR5, URZ, UP0 ;  /* 0x000000ff05057287 */ /* 0x000fc40008000000 */
[----:B------:R-:W-:Y:S02]  /*2410*/  UIADD3 UR22, UP0, UPT, UR28, 0x180, URZ ;  /* 0x000001801c167890 */ /* 0x000fe4000ff1e0ff */
[----:B------:R-:W-:Y:S01]  /*2420*/  UIADD3 UR13, UPT, UPT, UR13, 0x1, URZ ;  /* 0x000000010d0d7890 */ /* 0x000fe2000fffe0ff */
[----:B------:R-:W-:Y:S01]  /*2430*/  LOP3.LUT R12, R12, UR8, RZ, 0x3c, !PT ;  /* 0x000000080c0c7c12 */ /* 0x000fe2000f8e3cff */
[----:B------:R-:W-:Y:S02]  /*2440*/  UIADD3 UR14, UP1, UPT, UR28, 0x80, URZ ;  /* 0x000000801c0e7890 */ /* 0x000fe4000ff3e0ff */
[----:B------:R-:W-:Y:S01]  /*2450*/  UIADD3.X UR23, UPT, UPT, URZ, UR29, URZ, UP0, !UPT ;  /* 0x0000001dff177290 */ /* 0x000fe200087fe4ff */
[----:B-1----:R-:W-:Y:S01]  /*2460*/  SHF.L.U32 R0, R12, 0x1f, RZ ;  /* 0x0000001f0c007819 */ /* 0x002fe200000006ff */
[----:B------:R-:W-:Y:S02]  /*2470*/  ULOP3.LUT UR8, UR16, UR24, URZ, 0xfc, !UPT ;  /* 0x0000001810087292 */ /* 0x000fe4000f8efcff */
[----:B------:R-:W-:-:S02]  /*2480*/  UISETP.NE.AND UP0, UPT, UR13, UR26, UPT ;  /* 0x0000001a0d00728c */ /* 0x000fc4000bf05270 */
[----:B------:R-:W-:Y:S02]  /*2490*/  ULEA UR7, UR5, UR6, 0x3 ;  /* 0x0000000605077291 */ /* 0x000fe4000f8e18ff */
[----:B------:R-:W-:Y:S02]  /*24a0*/  UIADD3 UR16, UPT, UPT, UR6, 0x2800, UR16 ;  /* 0x0000280006107890 */ /* 0x000fe4000fffe010 */
[----:B------:R-:W-:Y:S02]  /*24b0*/  UIADD3.X UR15, UPT, UPT, URZ, UR29, URZ, UP1, !UPT ;  /* 0x0000001dff0f7290 */ /* 0x000fe40008ffe4ff */
[----:B------:R-:W-:Y:S01]  /*24c0*/  UIADD3 UR8, UPT, UPT, UR6, 0x1d800, UR8 ;  /* 0x0001d80006087890 */ /* 0x000fe2000fffe008 */
[----:B------:R-:W-:Y:S01]  /*24d0*/  UMOV UR30, 0x0 ;  /* 0x00000000001e7882 */ /* 0x000fe20000000000 */
[----:B------:R-:W-:Y:S01]  /*24e0*/  UMOV UR31, 0x10000000 ;  /* 0x10000000001f7882 */ /* 0x000fe20000000000 */
[----:B------:R-:W-:Y:S01]  /*24f0*/  UMOV UR19, UR35 ;  /* 0x0000002300137c82 */ /* 0x000fe20008000000 */
[----:B------:R-:W-:Y:S01]  /*2500*/  UMOV UR20, UR36 ;  /* 0x0000002400147c82 */ /* 0x000fe20008000000 */
[----:B------:R3:W4:Y:S01]  /*2510*/  SYNCS.PHASECHK.TRANS64.TRYWAIT P0, [UR7+0x1b0], R0 ;  /* 0x0001b000ff0075a7 */ /* 0x0007220008001107 */
[----:B------:R-:W-:Y:S01]  /*2520*/  UMOV UR4, 0x30000 ;  /* 0x0003000000047882 */ /* 0x000fe20000000000 */
[----:B------:R-:W-:Y:S01]  /*2530*/  UMOV UR12, UR36 ;  /* 0x00000024000c7c82 */ /* 0x000fe20008000000 */
[----:B------:R-:W-:Y:S01]  /*2540*/  UMOV UR9, UR17 ;  /* 0x0000001100097c82 */ /* 0x000fe20008000000 */
[----:B------:R-:W-:Y:S01]  /*2550*/  UMOV UR10, UR18 ;  /* 0x00000012000a7c82 */ /* 0x000fe20008000000 */
[----:B------:R-:W-:Y:S01]  /*2560*/  UTMALDG.3D [UR16], [UR14], desc[UR30] ;  /* 0x00001e100e0075b4 */ /* 0x000fe20008011000 */
[----:B------:R1:W-:Y:S02]  /*2570*/  UTMALDG.3D.MULTICAST [UR8], [UR22], UR4, desc[UR30] ;  /* 0x00001e08160073b4 */ /* 0x0003e40008011804 */
[----:B-1----:R-:W-:Y:S01]  /*2580*/  UMOV UR4, UR5 ;  /* 0x0000000500047c82 */ /* 0x002fe20008000000 */
[----:B------:R-:W-:Y:S05]  /*2590*/  BRA.U UP0, `(.L_x_39) ;  /* 0xfffffffd00487547 */ /* 0x000fea000b83ffff */
.L_x_33:
[C---:B------:R-:W-:Y:S01]  /*25a0*/  LEA R3, R11.reuse, UR6, 0x3 ;  /* 0x000000060b037c11 */ /* 0x040fe2000f8e18ff */
[----:B------:R-:W-:Y:S01]  /*25b0*/  NOP ;  /* 0x0000000000007918 */ /* 0x000fe20000000000 */
[----:B-1-3--:R-:W-:Y:S02]  /*25c0*/  SHF.L.U32 R0, R10, 0x1f, RZ ;  /* 0x0000001f0a007819 */ /* 0x00afe400000006ff */
[----:B------:R-:W-:Y:S02]  /*25d0*/  LEA R4, R11, UR6, 0x4 ;  /* 0x000000060b047c11 */ /* 0x000fe4000f8e20ff */
[----:B--2-4-:R-:W1:Y:S02]  /*25e0*/  SYNCS.PHASECHK.TRANS64.TRYWAIT P0, [R3+URZ+0x380], R0 ;  /* 0x00038000030075a7 */ /* 0x014e6400080011ff */
[----:B-1----:R-:W-:Y:S05]  /*25f0*/  @!P0 BRA `(.L_x_40) ;  /* 0x0000006400388947 */ /* 0x002fea0003800000 */
.L_x_156:
[----:B------:R-:W2:Y:S01]  /*2600*/  LDS.128 R4, [R4+0x410] ;  /* 0x0004100004047984 */ /* 0x000ea20000000c00 */
[----:B------:R-:W-:Y:S01]  /*2610*/  UISETP.GE.AND UP0, UPT, UR42, 0x1, UPT ;  /* 0x000000012a00788c */ /* 0x000fe2000bf06270 */
[----:B------:R-:W-:Y:S01]  /*2620*/  @!PT LDS RZ, [RZ] ;  /* 0x00000000fffff984 */ /* 0x000fe20000000800 */
[----:B------:R-:W-:Y:S01]  /*2630*/  @!PT LDS RZ, [RZ] ;  /* 0x00000000fffff984 */ /* 0x000fe20000000800 */
[----:B------:R-:W-:Y:S01]  /*2640*/  @!PT LDS RZ, [RZ] ;  /* 0x00000000fffff984 */ /* 0x000fe20000000800 */
[----:B------:R-:W-:Y:S01]  /*2650*/  @!PT LDS RZ, [RZ] ;  /* 0x00000000fffff984 */ /* 0x000fe20000000800 */
[----:B------:R3:W-:Y:S06]  /*2660*/  MEMBAR.ALL.CTA ;  /* 0x0000000000007992 */ /* 0x0007ec0000008000 */
[----:B---3--:R-:W3:Y:S01]  /*2670*/  FENCE.VIEW.ASYNC.S ;  /* 0x00000000000073c6 */ /* 0x008ee20000000000 */
[----:B--2---:R-:W-:-:S13]  /*2680*/  LOP3.LUT P0, RZ, R6, 0x1, RZ, 0xc0, !PT ;  /* 0x0000000106ff7812 */ /* 0x004fda000780c0ff */
[----:B---3--:R-:W-:Y:S01]  /*2690*/  VOTEU.ANY UP1, P0 ;  /* 0x0000000000ff7886 */ /* 0x008fe20000020100 */
[----:B------:R-:W-:-:S13]  /*26a0*/  PLOP3.LUT P0, PT, PT, PT, UP1, 0x80, 0x8 ;  /* 0x000000000008781c */ /* 0x000fda0003f0f018 */
[----:B-1----:R-:W-:Y:S02]  /*26b0*/  @P0 LOP3.LUT R0, R5, 0xffff, RZ, 0xc0, !PT ;  /* 0x0000ffff05000812 */ /* 0x002fe400078ec0ff */
[----:B------:R-:W-:Y:S02]  /*26c0*/  @P0 MOV R2, R4 ;  /* 0x0000000400020202 */ /* 0x000fe40000000f00 */
[----:B------:R-:W-:Y:S01]  /*26d0*/  @P0 R2UR UR7, R0 ;  /* 0x00000000000702ca */ /* 0x000fe200000e0000 */
[----:B------:R-:W-:Y:S01]  /*26e0*/  VIADD R0, R3, 0x390 ;  /* 0x0000039003007836 */ /* 0x000fe20000000000 */
[----:B------:R-:W-:Y:S02]  /*26f0*/  @P0 SHF.R.U32.HI R4, RZ, 0x10, R5 ;  /* 0x00000010ff040819 */ /* 0x000fe40000011605 */
[----:B------:R-:W-:Y:S02]  /*2700*/  @P0 R2UR UR8, R2 ;  /* 0x00000000020802ca */ /* 0x000fe400000e0000 */
[----:B------:R-:W-:-:S02]  /*2710*/  PRMT R0, RZ, 0x654, R0 ;  /* 0x00000654ff007816 */ /* 0x000fc40000000000 */
[----:B------:R-:W-:Y:S02]  /*2720*/  @P0 R2UR UR4, R4 ;  /* 0x00000000040402ca */ /* 0x000fe400000e0000 */
[----:B------:R1:W-:Y:S03]  /*2730*/  SYNCS.ARRIVE.TRANS64.RED.A1T0 RZ, [R0+URZ], RZ ;  /* 0x000000ff00ff79a7 */ /* 0x0003e600081004ff */
[----:B------:R-:W-:-:S04]  /*2740*/  @UP1 UMOV UR27, UR7 ;  /* 0x00000007001b1c82 */ /* 0x000fc80008000000 */
[----:B------:R-:W-:-:S04]  /*2750*/  @UP1 UMOV UR37, UR8 ;  /* 0x0000000800251c82 */ /* 0x000fc80008000000 */
[----:B------:R-:W-:Y:S01]  /*2760*/  @UP1 UMOV UR36, UR4 ;  /* 0x0000000400241c82 */ /* 0x000fe20008000000 */
[----:B------:R-:W-:Y:S05]  /*2770*/  BRA.U !UP0, `(.L_x_41) ;  /* 0x0000000108d47547 */ /* 0x000fea000b800000 */
[----:B------:R-:W2:Y:S01]  /*2780*/  LDCU.128 UR12, c[0x0][0xb10] ;  /* 0x00016200ff0c77ac */ /* 0x000ea20008000c00 */
[----:B------:R-:W3:Y:S01]  /*2790*/  LDCU UR26, c[0x0][0xb20] ;  /* 0x00016400ff1a77ac */ /* 0x000ee20008000800 */
[----:B------:R-:W4:Y:S01]  /*27a0*/  LDCU UR20, c[0x0][0xb0c] ;  /* 0x00016180ff1477ac */ /* 0x000f220008000800 */
[----:B------:R-:W1:Y:S01]  /*27b0*/  LDCU.64 UR10, c[0x0][0xb28] ;  /* 0x00016500ff0a77ac */ /* 0x000e620008000a00 */
[----:B------:R-:W-:Y:S02]  /*27c0*/  UISETP.NE.AND UP3, UPT, UR42, 0x1, UPT ;  /* 0x000000012a00788c */ /* 0x000fe4000bf65270 */
[----:B--2---:R-:W-:Y:S02]  /*27d0*/  UIMAD.WIDE.U32 UR16, UR38, UR15, URZ ;  /* 0x0000000f261072a5 */ /* 0x004fe4000f8e00ff */
[----:B------:R-:W-:Y:S02]  /*27e0*/  UIMAD.WIDE.U32 UR8, UR39, UR12, URZ ;  /* 0x0000000c270872a5 */ /* 0x000fe4000f8e00ff */
[----:B------:R-:W-:-:S02]  /*27f0*/  UISETP.NE.AND UP0, UPT, UR14, 0x1, UPT ;  /* 0x000000010e00788c */ /* 0x000fc4000bf05270 */
[----:B------:R-:W-:Y:S01]  /*2800*/  UIMAD.WIDE.U32 UR22, UR27, UR15, URZ ;  /* 0x0000000f1b1672a5 */ /* 0x000fe2000f8e00ff */
[----:B------:R-:W-:Y:S02]  /*2810*/  UMOV UR16, UR17 ;  /* 0x0000001100107c82 */ /* 0x000fe40008000000 */
[----:B------:R-:W-:Y:S01]  /*2820*/  UMOV UR8, UR9 ;  /* 0x0000000900087c82 */ /* 0x000fe20008000000 */
[----:B---3--:R-:W-:Y:S02]  /*2830*/  USHF.R.U32.HI UR16, URZ, UR26, UR16 ;  /* 0x0000001aff107299 */ /* 0x008fe40008011610 */
[----:B----4-:R-:W-:Y:S02]  /*2840*/  UISETP.NE.AND UP2, UPT, UR20, 0x1, UPT ;  /* 0x000000011400788c */ /* 0x010fe4000bf45270 */
[----:B------:R-:W-:Y:S02]  /*2850*/  USHF.R.U32.HI UR8, URZ, UR13, UR8 ;  /* 0x0000000dff087299 */ /* 0x000fe40008011608 */
[----:B------:R-:W-:-:S02]  /*2860*/  USEL UR7, UR38, UR16, !UP0 ;  /* 0x0000001026077287 */ /* 0x000fc4000c000000 */
[----:B------:R-:W-:Y:S02]  /*2870*/  USEL UR8, UR39, UR8, !UP2 ;  /* 0x0000000827087287 */ /* 0x000fe4000d000000 */
[----:B-1----:R-:W-:Y:S01]  /*2880*/  UIMAD.WIDE.U32 UR16, UR7, UR10, URZ ;  /* 0x0000000a071072a5 */ /* 0x002fe2000f8e00ff */
[----:B------:R-:W-:Y:S01]  /*2890*/  UMOV UR4, UR23 ;  /* 0x0000001700047c82 */ /* 0x000fe20008000000 */
[----:B------:R-:W-:Y:S02]  /*28a0*/  UIMAD.WIDE.U32 UR18, UR37, UR12, URZ ;  /* 0x0000000c251272a5 */ /* 0x000fe4000f8e00ff */
[----:B------:R-:W-:-:S03]  /*28b0*/  UIMAD.WIDE.U32 UR22, UR8, UR10, URZ ;  /* 0x0000000a081672a5 */ /* 0x000fc6000f8e00ff */
[----:B------:R-:W-:Y:S01]  /*28c0*/  UMOV UR16, UR17 ;  /* 0x0000001100107c82 */ /* 0x000fe20008000000 */
[----:B------:R-:W-:Y:S02]  /*28d0*/  USHF.R.U32.HI UR4, URZ, UR26, UR4 ;  /* 0x0000001aff047299 */ /* 0x000fe40008011604 */
[----:B------:R-:W-:Y:S01]  /*28e0*/  @UP3 USHF.R.U32.HI UR7, URZ, UR11, UR16 ;  /* 0x0000000bff073299 */ /* 0x000fe20008011610 */
[----:B------:R-:W-:Y:S01]  /*28f0*/  UMOV UR18, UR19 ;  /* 0x0000001300127c82 */ /* 0x000fe20008000000 */
[----:B------:R-:W-:Y:S01]  /*2900*/  UMOV UR22, UR23 ;  /* 0x0000001700167c82 */ /* 0x000fe20008000000 */
[----:B------:R-:W-:Y:S02]  /*2910*/  USHF.R.U32.HI UR13, URZ, UR13, UR18 ;  /* 0x0000000dff0d7299 */ /* 0x000fe40008011612 */
[----:B------:R-:W-:Y:S02]  /*2920*/  USEL UR4, UR27, UR4, !UP0 ;  /* 0x000000041b047287 */ /* 0x000fe4000c000000 */
[----:B------:R-:W-:-:S02]  /*2930*/  @UP3 USHF.R.U32.HI UR8, URZ, UR11, UR22 ;  /* 0x0000000bff083299 */ /* 0x000fc40008011616 */
[----:B------:R-:W-:Y:S02]  /*2940*/  UIMAD UR9, UR42, UR7, URZ ;  /* 0x000000072a0972a4 */ /* 0x000fe4000f8e02ff */
[----:B------:R-:W-:Y:S02]  /*2950*/  USEL UR7, UR37, UR13, !UP2 ;  /* 0x0000000d25077287 */ /* 0x000fe4000d000000 */
[----:B------:R-:W-:Y:S02]  /*2960*/  UIMAD UR12, UR42, UR8, URZ ;  /* 0x000000082a0c72a4 */ /* 0x000fe4000f8e02ff */
[----:B------:R-:W-:Y:S02]  /*2970*/  UISETP.GE.AND UP0, UPT, UR4, UR9, UPT ;  /* 0x000000090400728c */ /* 0x000fe4000bf06270 */
[----:B------:R-:W-:Y:S02]  /*2980*/  UIMAD.WIDE.U32 UR16, UR4, UR10, URZ ;  /* 0x0000000a041072a5 */ /* 0x000fe4000f8e00ff */
[----:B------:R-:W-:-:S02]  /*2990*/  UISETP.GE.OR UP0, UPT, UR7, UR12, UP0 ;  /* 0x0000000c0700728c */ /* 0x000fc40008706670 */
[----:B------:R-:W-:Y:S02]  /*29a0*/  UIMAD.WIDE.U32 UR12, UR7, UR10, URZ ;  /* 0x0000000a070c72a5 */ /* 0x000fe4000f8e00ff */
[----:B------:R-:W-:Y:S01]  /*29b0*/  UIADD3 UR15, UPT, UPT, -UR4, URZ, URZ ;  /* 0x000000ff040f7290 */ /* 0x000fe2000fffe1ff */
[----:B------:R-:W-:Y:S01]  /*29c0*/  UMOV UR10, UR17 ;  /* 0x00000011000a7c82 */ /* 0x000fe20008000000 */
[----:B------:R-:W-:Y:S02]  /*29d0*/  UIADD3 UR12, UPT, UPT, -UR7, URZ, URZ ;  /* 0x000000ff070c7290 */ /* 0x000fe4000fffe1ff */
[----:B------:R-:W-:-:S03]  /*29e0*/  USHF.R.U32.HI UR10, URZ, UR11, UR10 ;  /* 0x0000000bff0a7299 */ /* 0x000fc6000801160a */
[----:B------:R-:W-:Y:S01]  /*29f0*/  @!UP0 UMOV UR9, UR13 ;  /* 0x0000000d00098c82 */ /* 0x000fe20008000000 */
[----:B------:R-:W-:Y:S02]  /*2a00*/  UIMAD UR15, UR14, UR15, UR27 ;  /* 0x0000000f0e0f72a4 */ /* 0x000fe4000f8e021b */
[----:B------:R-:W-:Y:S02]  /*2a10*/  USEL UR10, UR4, UR10, !UP3 ;  /* 0x0000000a040a7287 */ /* 0x000fe4000d800000 */
[----:B------:R-:W-:Y:S02]  /*2a20*/  @!UP0 USHF.R.U32.HI UR9, URZ, UR11, UR9 ;  /* 0x0000000bff098299 */ /* 0x000fe40008011609 */
[----:B------:R-:W-:Y:S02]  /*2a30*/  UIADD3 UR11, UPT, UPT, -UR10, URZ, URZ ;  /* 0x000000ff0a0b7290 */ /* 0x000fe4000fffe1ff */
[----:B------:R-:W-:Y:S02]  /*2a40*/  @!UP0 USEL UR9, UR7, UR9, !UP3 ;  /* 0x0000000907098287 */ /* 0x000fe4000d800000 */
[----:B------:R-:W-:-:S02]  /*2a50*/  UIMAD UR11, UR42, UR11, UR4 ;  /* 0x0000000b2a0b72a4 */ /* 0x000fc4000f8e0204 */
[----:B------:R-:W-:Y:S02]  /*2a60*/  @!UP0 UIADD3 UR10, UPT, UPT, UR10, -UR9, URZ ;  /* 0x800000090a0a8290 */ /* 0x000fe4000fffe0ff */
[----:B------:R-:W-:Y:S02]  /*2a70*/  @!UP0 UIMAD UR9, UR11, UR8, UR9 ;  /* 0x000000080b0982a4 */ /* 0x000fe4000f8e0209 */
[----:B------:R-:W-:Y:S02]  /*2a80*/  @!UP0 UIMAD UR4, UR42, UR10, UR7 ;  /* 0x0000000a2a0482a4 */ /* 0x000fe4000f8e0207 */
[----:B------:R-:W-:Y:S02]  /*2a90*/  UIMAD UR8, UR20, UR12, UR37 ;  /* 0x0000000c140872a4 */ /* 0x000fe4000f8e0225 */
[----:B------:R-:W-:Y:S01]  /*2aa0*/  UIMAD UR27, UR4, UR14, UR15 ;  /* 0x0000000e041b72a4 */ /* 0x000fe2000f8e020f */
[----:B------:R-:W-:Y:S02]  /*2ab0*/  @!UP0 UMOV UR7, UR9 ;  /* 0x0000000900078c82 */ /* 0x000fe40008000000 */
[----:B------:R-:W-:-:S12]  /*2ac0*/  UIMAD UR37, UR7, UR20, UR8 ;  /* 0x00000014072572a4 */ /* 0x000fd8000f8e0208 */
.L_x_41:
[----:B------:R-:W2:Y:S02]  /*2ad0*/  LDCU UR4, c[0x0][0xb30] ;  /* 0x00016600ff0477ac */ /* 0x000ea40008000800 */
[----:B--2---:R-:W-:-:S09]  /*2ae0*/  UISETP.NE.AND UP0, UPT, UR4, 0x1, UPT ;  /* 0x000000010400788c */ /* 0x004fd2000bf05270 */
[----:B------:R-:W-:Y:S05]  /*2af0*/  BRA.U UP0, `(.L_x_42) ;  /* 0x0000000100447547 */ /* 0x000fea000b800000 */
[----:B------:R-:W2:Y:S01]  /*2b00*/  LDCU.128 UR12, c[0x0][0xb10] ;  /* 0x00016200ff0c77ac */ /* 0x000ea20008000c00 */
[----:B------:R-:W3:Y:S01]  /*2b10*/  LDCU UR16, c[0x0][0xb0c] ;  /* 0x00016180ff1077ac */ /* 0x000ee20008000800 */
[----:B------:R-:W4:Y:S01]  /*2b20*/  LDCU UR17, c[0x0][0xb20] ;  /* 0x00016400ff1177ac */ /* 0x000f220008000800 */
[----:B--2---:R-:W-:Y:S02]  /*2b30*/  UIMAD.WIDE.U32 UR10, UR37, UR12, URZ ;  /* 0x0000000c250a72a5 */ /* 0x004fe4000f8e00ff */
[----:B------:R-:W-:Y:S02]  /*2b40*/  UIMAD.WIDE.U32 UR8, UR27, UR15, URZ ;  /* 0x0000000f1b0872a5 */ /* 0x000fe4000f8e00ff */
[----:B---3--:R-:W-:Y:S02]  /*2b50*/  UISETP.NE.AND UP2, UPT, UR16, 0x1, UPT ;  /* 0x000000011000788c */ /* 0x008fe4000bf45270 */
[----:B------:R-:W-:Y:S01]  /*2b60*/  UISETP.NE.AND UP0, UPT, UR14, 0x1, UPT ;  /* 0x000000010e00788c */ /* 0x000fe2000bf05270 */
[----:B------:R-:W-:-:S02]  /*2b70*/  UMOV UR7, UR11 ;  /* 0x0000000b00077c82 */ /* 0x000fc40008000000 */
[----:B------:R-:W-:Y:S01]  /*2b80*/  UMOV UR4, UR9 ;  /* 0x0000000900047c82 */ /* 0x000fe20008000000 */
[----:B------:R-:W-:Y:S02]  /*2b90*/  USHF.R.U32.HI UR7, URZ, UR13, UR7 ;  /* 0x0000000dff077299 */ /* 0x000fe40008011607 */
[----:B----4-:R-:W-:Y:S02]  /*2ba0*/  USHF.R.U32.HI UR4, URZ, UR17, UR4 ;  /* 0x00000011ff047299 */ /* 0x010fe40008011604 */
[----:B------:R-:W-:Y:S02]  /*2bb0*/  USEL UR7, UR37, UR7, !UP2 ;  /* 0x0000000725077287 */ /* 0x000fe4000d000000 */
[----:B------:R-:W-:-:S04]  /*2bc0*/  USEL UR4, UR27, UR4, !UP0 ;  /* 0x000000041b047287 */ /* 0x000fc8000c000000 */
[----:B------:R-:W-:Y:S02]  /*2bd0*/  UIADD3 UR8, UPT, UPT, UR7, -UR4, URZ ;  /* 0x8000000407087290 */ /* 0x000fe4000fffe0ff */
[----:B------:R-:W-:Y:S02]  /*2be0*/  UIADD3 UR4, UPT, UPT, -UR7, UR4, URZ ;  /* 0x0000000407047290 */ /* 0x000fe4000fffe1ff */
[----:B------:R-:W-:Y:S02]  /*2bf0*/  UIMAD UR27, UR8, UR14, UR27 ;  /* 0x0000000e081b72a4 */ /* 0x000fe4000f8e021b */
[----:B------:R-:W-:-:S12]  /*2c00*/  UIMAD UR37, UR4, UR16, UR37 ;  /* 0x00000010042572a4 */ /* 0x000fd8000f8e0225 */
.L_x_42:
[----:B------:R-:W-:Y:S01]  /*2c10*/  VIADD R11, R11, 0x1 ;  /* 0x000000010b0b7836 */ /* 0x000fe20000000000 */
[----:B------:R-:W-:Y:S01]  /*2c20*/  PLOP3.LUT P1, PT, PT, PT, PT, 0x80, 0x8 ;  /* 0x000000000008781c */ /* 0x000fe20003f2f070 */
[----:B------:R-:W-:Y:S02]  /*2c30*/  UIADD3 UR46, UPT, UPT, UR37, UR60, URZ ;  /* 0x0000003c252e7290 */ /* 0x000fe4000fffe0ff */
[----:B------:R-:W-:Y:S01]  /*2c40*/  UIADD3 UR45, UPT, UPT, UR27, UR57, URZ ;  /* 0x000000391b2d7290 */ /* 0x000fe2000fffe0ff */
[----:B------:R-:W-:-:S04]  /*2c50*/  ISETP.NE.AND P0, PT, R11, 0x2, PT ;  /* 0x000000020b00780c */ /* 0x000fc80003f05270 */
[----:B-1----:R-:W-:Y:S02]  /*2c60*/  SEL R0, RZ, 0x1, P0 ;  /* 0x00000001ff007807 */ /* 0x002fe40000000000 */
[----:B------:R-:W-:Y:S02]  /*2c70*/  SEL R11, R11, RZ, P0 ;  /* 0x000000ff0b0b7207 */ /* 0x000fe40000000000 */
[----:B------:R-:W-:Y:S01]  /*2c80*/  LOP3.LUT R10, R10, R0, RZ, 0x3c, !PT ;  /* 0x000000000a0a7212 */ /* 0x000fe200078e3cff */
[----:B------:R-:W-:Y:S06]  /*2c90*/  BRA.U UP1, `(.L_x_43) ;  /* 0xfffffff101447547 */ /* 0x000fec000b83ffff */
[----:B------:R-:W-:Y:S01]  /*2ca0*/  UIADD3 UR7, UPT, UPT, UR6, 0x1b0, URZ ;  /* 0x000001b006077890 */ /* 0x000fe2000fffe0ff */
[----:B------:R-:W-:-:S03]  /*2cb0*/  SHF.L.U32 R2, R12, 0x1f, RZ ;  /* 0x0000001f0c027819 */ /* 0x000fc600000006ff */
[----:B------:R-:W-:-:S09]  /*2cc0*/  ULEA UR4, UR5, UR7, 0x3 ;  /* 0x0000000705047291 */ /* 0x000fd2000f8e18ff */
[----:B------:R-:W1:Y:S02]  /*2cd0*/  SYNCS.PHASECHK.TRANS64.TRYWAIT P0, [UR4], R2 ;  /* 0x00000002ff0075a7 */ /* 0x000e640008001104 */
[----:B-1----:R-:W-:Y:S05]  /*2ce0*/  @!P0 BRA `(.L_x_44) ;  /* 0x0000005c00908947 */ /* 0x002fea0003800000 */
.L_x_158:
[----:B------:R-:W-:-:S04]  /*2cf0*/  UIADD3 UR4, UPT, UPT, UR5, 0x1, URZ ;  /* 0x0000000105047890 */ /* 0x000fc8000fffe0ff */
[----:B------:R-:W-:-:S04]  /*2d00*/  UISETP.NE.AND UP0, UPT, UR4, 0x36, UPT ;  /* 0x000000360400788c */ /* 0x000fc8000bf05270 */
[----:B------:R-:W-:Y:S02]  /*2d10*/  USEL UR6, URZ, 0x1, UP0 ;  /* 0x00000001ff067887 */ /* 0x000fe40008000000 */
[----:B------:R-:W-:-:S04]  /*2d20*/  USEL UR4, UR4, URZ, UP0 ;  /* 0x000000ff04047287 */ /* 0x000fc80008000000 */
[----:B------:R-:W-:Y:S01]  /*2d30*/  ULEA UR5, UR4, UR7, 0x3 ;  /* 0x0000000704057291 */ /* 0x000fe2000f8e18ff */
[----:B-1----:R-:W-:-:S04]  /*2d40*/  LOP3.LUT R2, R12, UR6, RZ, 0x3c, !PT ;  /* 0x000000060c027c12 */ /* 0x002fc8000f8e3cff */
[----:B------:R-:W-:-:S04]  /*2d50*/  SHF.L.U32 R3, R2, 0x1f, RZ ;  /* 0x0000001f02037819 */ /* 0x000fc800000006ff */
[----:B------:R-:W1:Y:S02]  /*2d60*/  SYNCS.PHASECHK.TRANS64.TRYWAIT P0, [UR5], R3 ;  /* 0x00000003ff0075a7 */ /* 0x000e640008001105 */
[----:B-1----:R-:W-:Y:S05]  /*2d70*/  @!P0 BRA `(.L_x_45) ;  /* 0x0000005c00848947 */ /* 0x002fea0003800000 */
.L_x_160:
[----:B------:R-:W-:-:S04]  /*2d80*/  UIADD3 UR4, UPT, UPT, UR4, 0x1, URZ ;  /* 0x0000000104047890 */ /* 0x000fc8000fffe0ff */
[----:B------:R-:W-:-:S04]  /*2d90*/  UISETP.NE.AND UP0, UPT, UR4, 0x36, UPT ;  /* 0x000000360400788c */ /* 0x000fc8000bf05270 */
[----:B------:R-:W-:Y:S02]  /*2da0*/  USEL UR6, URZ, 0x1, UP0 ;  /* 0x00000001ff067887 */ /* 0x000fe40008000000 */
[----:B------:R-:W-:-:S04]  /*2db0*/  USEL UR4, UR4, URZ, UP0 ;  /* 0x000000ff04047287 */ /* 0x000fc80008000000 */
[----:B------:R-:W-:Y:S01]  /*2dc0*/  ULEA UR5, UR4, UR7, 0x3 ;  /* 0x0000000704057291 */ /* 0x000fe2000f8e18ff */
[----:B------:R-:W-:-:S04]  /*2dd0*/  LOP3.LUT R2, R2, UR6, RZ, 0x3c, !PT ;  /* 0x0000000602027c12 */ /* 0x000fc8000f8e3cff */
[----:B-1----:R-:W-:-:S04]  /*2de0*/  SHF.L.U32 R3, R2, 0x1f, RZ ;  /* 0x0000001f02037819 */ /* 0x002fc800000006ff */
[----:B------:R-:W1:Y:S02]  /*2df0*/  SYNCS.PHASECHK.TRANS64.TRYWAIT P0, [UR5], R3 ;  /* 0x00000003ff0075a7 */ /* 0x000e640008001105 */
[----:B-1----:R-:W-:Y:S05]  /*2e00*/  @!P0 BRA `(.L_x_46) ;  /* 0x0000005c00788947 */ /* 0x002fea0003800000 */
.L_x_162:
        /* <DEDUP_REMOVED lines=9> */
.L_x_164:
        /* <DEDUP_REMOVED lines=9> */
.L_x_166:
        /* <DEDUP_REMOVED lines=9> */
.L_x_168:
        /* <DEDUP_REMOVED lines=9> */
.L_x_170:
        /* <DEDUP_REMOVED lines=9> */
.L_x_172:
        /* <DEDUP_REMOVED lines=9> */
.L_x_174:
        /* <DEDUP_REMOVED lines=9> */
.L_x_176:
        /* <DEDUP_REMOVED lines=9> */
.L_x_178:
        /* <DEDUP_REMOVED lines=9> */
.L_x_180:
        /* <DEDUP_REMOVED lines=9> */
.L_x_182:
        /* <DEDUP_REMOVED lines=9> */
.L_x_184:
        /* <DEDUP_REMOVED lines=9> */
.L_x_186:
        /* <DEDUP_REMOVED lines=9> */
.L_x_188:
        /* <DEDUP_REMOVED lines=9> */
.L_x_190:
        /* <DEDUP_REMOVED lines=9> */
.L_x_192:
        /* <DEDUP_REMOVED lines=9> */
.L_x_194:
        /* <DEDUP_REMOVED lines=9> */
.L_x_196:
        /* <DEDUP_REMOVED lines=9> */
.L_x_198:
        /* <DEDUP_REMOVED lines=9> */
.L_x_200:
        /* <DEDUP_REMOVED lines=9> */
.L_x_202:
        /* <DEDUP_REMOVED lines=9> */
.L_x_204:
        /* <DEDUP_REMOVED lines=9> */
.L_x_206:
        /* <DEDUP_REMOVED lines=9> */
.L_x_208:
        /* <DEDUP_REMOVED lines=9> */
.L_x_210:
        /* <DEDUP_REMOVED lines=9> */
.L_x_212:
        /* <DEDUP_REMOVED lines=9> */
.L_x_214:
        /* <DEDUP_REMOVED lines=9> */
.L_x_216:
        /* <DEDUP_REMOVED lines=9> */
.L_x_218:
        /* <DEDUP_REMOVED lines=9> */
.L_x_220:
        /* <DEDUP_REMOVED lines=9> */
.L_x_222:
        /* <DEDUP_REMOVED lines=9> */
.L_x_224:
        /* <DEDUP_REMOVED lines=9> */
.L_x_226:
        /* <DEDUP_REMOVED lines=9> */
.L_x_228:
        /* <DEDUP_REMOVED lines=9> */
.L_x_230:
        /* <DEDUP_REMOVED lines=9> */
.L_x_232:
        /* <DEDUP_REMOVED lines=9> */
.L_x_234:
        /* <DEDUP_REMOVED lines=9> */
.L_x_236:
        /* <DEDUP_REMOVED lines=9> */
.L_x_238:
        /* <DEDUP_REMOVED lines=9> */
.L_x_240:
        /* <DEDUP_REMOVED lines=9> */
.L_x_242:
        /* <DEDUP_REMOVED lines=9> */
.L_x_244:
        /* <DEDUP_REMOVED lines=9> */
.L_x_246:
        /* <DEDUP_REMOVED lines=9> */
.L_x_248:
        /* <DEDUP_REMOVED lines=9> */
.L_x_250:
        /* <DEDUP_REMOVED lines=9> */
.L_x_252:
        /* <DEDUP_REMOVED lines=9> */
.L_x_254:
        /* <DEDUP_REMOVED lines=9> */
.L_x_256:
        /* <DEDUP_REMOVED lines=9> */
.L_x_258:
        /* <DEDUP_REMOVED lines=9> */
.L_x_260:
        /* <DEDUP_REMOVED lines=9> */
.L_x_262:
[----:B------:R-:W-:-:S04]  /*4a30*/  UIADD3 UR4, UPT, UPT, UR4, 0x1, URZ ;  /* 0x0000000104047890 */ /* 0x000fc8000fffe0ff */
[----:B------:R-:W-:-:S04]  /*4a40*/  UISETP.NE.AND UP0, UPT, UR4, 0x36, UPT ;  /* 0x000000360400788c */ /* 0x000fc8000bf05270 */
[----:B------:R-:W-:Y:S02]  /*4a50*/  USEL UR5, URZ, 0x1, UP0 ;  /* 0x00000001ff057887 */ /* 0x000fe40008000000 */
[----:B------:R-:W-:-:S04]  /*4a60*/  USEL UR4, UR4, URZ, UP0 ;  /* 0x000000ff04047287 */ /* 0x000fc80008000000 */
[----:B------:R-:W-:Y:S01]  /*4a70*/  ULEA UR4, UR4, UR7, 0x3 ;  /* 0x0000000704047291 */ /* 0x000fe2000f8e18ff */
[----:B------:R-:W-:-:S04]  /*4a80*/  LOP3.LUT R2, R2, UR5, RZ, 0x3c, !PT ;  /* 0x0000000502027c12 */ /* 0x000fc8000f8e3cff */
[----:B------:R-:W-:Y:S01]  /*4a90*/  SHF.L.U32 R2, R2, 0x1f, RZ ;  /* 0x0000001f02027819 */ /* 0x000fe200000006ff */
[----:B-1----:R-:W-:-:S07]  /*4aa0*/  IMAD.U32 R0, RZ, RZ, UR4 ;  /* 0x00000004ff007e24 */ /* 0x002fce000f8e00ff */
.L_x_97:
[----:B-1----:R1:W2:Y:S02]  /*4ab0*/  SYNCS.PHASECHK.TRANS64.TRYWAIT P0, [R0+URZ], R2 ;  /* 0x00000002000075a7 */ /* 0x0022a400080011ff */
[----:B--2---:R-:W-:Y:S05]  /*4ac0*/  @!P0 NANOSLEEP.SYNCS 0x989680 ;  /* 0x009896800000895d */ /* 0x004fea0003900000 */
[----:B------:R-:W2:Y:S02]  /*4ad0*/  @!P0 SYNCS.PHASECHK.TRANS64 P0, [R0+URZ], R2 ;  /* 0x00000002000085a7 */ /* 0x000ea400080010ff */
[----:B--2---:R-:W-:Y:S05]  /*4ae0*/  @P0 EXIT ;  /* 0x000000000000094d */ /* 0x004fea0003800000 */
[----:B------:R-:W-:Y:S05]  /*4af0*/  BRA `(.L_x_97) ;  /* 0xfffffffc00ec7947 */ /* 0x000fea000383ffff */
.L_x_23:
[----:B------:R-:W-:-:S04]  /*4b00*/  UISETP.NE.AND UP0, UPT, UR48, URZ, UPT ;  /* 0x000000ff3000728c */ /* 0x000fc8000bf05270 */
[----:B------:R-:W-:-:S09]  /*4b10*/  UISETP.NE.OR UP0, UPT, UR18, 0x1, UP0 ;  /* 0x000000011200788c */ /* 0x000fd20008705670 */
[----:B------:R-:W-:Y:S05]  /*4b20*/  BRA.U UP0, `(.L_x_98) ;  /* 0x0000000500487547 */ /* 0x000fea000b800000 */
[----:B------:R-:W-:Y:S01]  /*4b30*/  ISETP.GE.U32.AND P2, PT, R0, 0x2, PT ;  /* 0x000000020000780c */ /* 0x000fe20003f46070 */
[----:B------:R-:W-:Y:S01]  /*4b40*/  IMAD.MOV.U32 R12, RZ, RZ, 0x1 ;  /* 0x00000001ff0c7424 */ /* 0x000fe200078e00ff */
[----:B------:R-:W-:Y:S02]  /*4b50*/  CS2R R10, SRZ ;  /* 0x00000000000a7805 */ /* 0x000fe4000001ff00 */
[----:B------:R-:W-:Y:S01]  /*4b60*/  CS2R R8, SRZ ;  /* 0x0000000000087805 */ /* 0x000fe2000001ff00 */
[----:B------:R-:W-:Y:S01]  /*4b70*/  UMOV UR6, 0x400 ;  /* 0x0000040000067882 */ /* 0x000fe20000000000 */
[----:B------:R-:W-:Y:S01]  /*4b80*/  UMOV UR5, URZ ;  /* 0x000000ff00057c82 */ /* 0x000fe20008000000 */
[----:B------:R-:W-:-:S12]  /*4b90*/  ULEA UR6, UR48, UR6, 0x18 ;  /* 0x0000000630067291 */ /* 0x000fd8000f8ec0ff */
.L_x_102:
[----:B------:R-:W-:Y:S02]  /*4ba0*/  LEA R2, R8, UR6, 0x3 ;  /* 0x0000000608027c11 */ /* 0x000fe4000f8e18ff */
[----:B------:R-:W-:-:S03]  /*4bb0*/  SHF.L.U32 R4, R9, 0x1f, RZ ;  /* 0x0000001f09047819 */ /* 0x000fc600000006ff */
[----:B------:R-:W-:Y:S01]  /*4bc0*/  VIADD R5, R2, 0x3f0 ;  /* 0x000003f002057836 */ /* 0x000fe20000000000 */
[----:B------:R-:W2:Y:S02]  /*4bd0*/  SYNCS.PHASECHK.TRANS64.TRYWAIT P0, [R2+URZ+0x3e0], R4 ;  /* 0x0003e004020075a7 */ /* 0x000ea400080011ff */
[----:B--2---:R-:W-:Y:S05]  /*4be0*/  @!P0 BRA `(.L_x_99) ;  /* 0x0000005000c88947 */ /* 0x004fea0003800000 */
.L_x_263:
[----:B------:R-:W-:Y:S01]  /*4bf0*/  ULEA UR4, UR5, UR6, 0x3 ;  /* 0x0000000605047291 */ /* 0x000fe2000f8e18ff */
[----:B--2---:R-:W-:Y:S01]  /*4c00*/  PRMT R2, RZ, 0x654, R5 ;  /* 0x00000654ff027816 */ /* 0x004fe20000000005 */
[----:B------:R-:W-:Y:S01]  /*4c10*/  @!P2 IMAD.MOV.U32 R4, RZ, RZ, 0x10 ;  /* 0x00000010ff04a424 */ /* 0x000fe200078e00ff */
[----:B------:R-:W-:Y:S01]  /*4c20*/  SHF.L.U32 R5, R12, 0x1f, RZ ;  /* 0x0000001f0c057819 */ /* 0x000fe200000006ff */
[----:B------:R-:W-:Y:S01]  /*4c30*/  UIADD3 UR7, UPT, UPT, UR4, 0x380, URZ ;  /* 0x0000038004077890 */ /* 0x000fe2000fffe0ff */
[----:B------:R2:W-:Y:S05]  /*4c40*/  SYNCS.ARRIVE.TRANS64.RED.A1T0 RZ, [R2+URZ], RZ ;  /* 0x000000ff02ff79a7 */ /* 0x0005ea00081004ff */
[----:B------:R-:W-:Y:S01]  /*4c50*/  IMAD.U32 R6, RZ, RZ, UR7 ;  /* 0x00000007ff067e24 */ /* 0x000fe2000f8e00ff */
[----:B------:R-:W3:Y:S04]  /*4c60*/  SYNCS.PHASECHK.TRANS64.TRYWAIT P0, [UR4+0x390], R5 ;  /* 0x00039005ff0075a7 */ /* 0x000ee80008001104 */
[----:B------:R-:W-:Y:S01]  /*4c70*/  PRMT R6, R0, 0x654, R6 ;  /* 0x0000065400067816 */ /* 0x000fe20000000006 */
[----:B--23--:R-:W-:Y:S06]  /*4c80*/  @!P0 BRA `(.L_x_100) ;  /* 0x0000005000b48947 */ /* 0x00cfec0003800000 */
.L_x_265:
[----:B------:R-:W-:Y:S01]  /*4c90*/  ULEA UR8, UR5, UR6, 0x4 ;  /* 0x0000000605087291 */ /* 0x000fe2000f8e20ff */
[----:B------:R-:W-:Y:S01]  /*4ca0*/  SEL R3, R6, R3, !P2 ;  /* 0x0000000306037207 */ /* 0x000fe20005000000 */
[----:B------:R-:W-:Y:S01]  /*4cb0*/  UIADD3 UR9, UPT, UPT, UR4, 0x380, URZ ;  /* 0x0000038004097890 */ /* 0x000fe2000fffe0ff */
[----:B--2---:R-:W-:Y:S01]  /*4cc0*/  LEA R2, R11, UR6, 0x3 ;  /* 0x000000060b027c11 */ /* 0x004fe2000f8e18ff */
[----:B------:R-:W-:Y:S01]  /*4cd0*/  UIADD3 UR8, UPT, UPT, UR8, 0x410, URZ ;  /* 0x0000041008087890 */ /* 0x000fe2000fffe0ff */
[----:B------:R2:W-:Y:S01]  /*4ce0*/  @!P2 SYNCS.ARRIVE.TRANS64.RED RZ, [R3+URZ], R4 ;  /* 0x0000000403ffa9a7 */ /* 0x0005e200080004ff */
[----:B------:R-:W-:Y:S01]  /*4cf0*/  UIADD3 UR4, UPT, UPT, UR5, 0x1, URZ ;  /* 0x0000000105047890 */ /* 0x000fe2000fffe0ff */
[----:B------:R-:W-:-:S03]  /*4d00*/  VIADD R8, R8, 0x1 ;  /* 0x0000000108087836 */ /* 0x000fc60000000000 */
[----:B------:R-:W-:Y:S02]  /*4d10*/  UISETP.NE.AND UP0, UPT, UR4, 0x2, UPT ;  /* 0x000000020400788c */ /* 0x000fe4000bf05270 */
[----:B------:R-:W-:Y:S01]  /*4d20*/  ISETP.NE.AND P0, PT, R8, 0x2, PT ;  /* 0x000000020800780c */ /* 0x000fe20003f05270 */
[----:B------:R-:W-:Y:S06]  /*4d30*/  UGETNEXTWORKID.BROADCAST [UR8], [UR9] ;  /* 0x00000000080073ca */ /* 0x000fec0008000100 */
[----:B------:R-:W-:Y:S02]  /*4d40*/  USEL UR7, URZ, 0x1, UP0 ;  /* 0x00000001ff077887 */ /* 0x000fe40008000000 */
[----:B------:R-:W-:-:S04]  /*4d50*/  USEL UR5, UR4, URZ, UP0 ;  /* 0x000000ff04057287 */ /* 0x000fc80008000000 */
[----:B------:R-:W-:Y:S02]  /*4d60*/  LOP3.LUT R12, R12, UR7, RZ, 0x3c, !PT ;  /* 0x000000070c0c7c12 */ /* 0x000fe4000f8e3cff */
[----:B--2---:R-:W-:-:S04]  /*4d70*/  SHF.L.U32 R4, R10, 0x1f, RZ ;  /* 0x0000001f0a047819 */ /* 0x004fc800000006ff */
[----:B------:R-:W2:Y:S02]  /*4d80*/  SYNCS.PHASECHK.TRANS64.TRYWAIT P1, [R2+URZ+0x380], R4 ;  /* 0x00038004020075a7 */ /* 0x000ea400080211ff */
[----:B--2---:R-:W-:Y:S05]  /*4d90*/  @!P1 BRA `(.L_x_101) ;  /* 0x0000005000889947 */ /* 0x004fea0003800000 */
.L_x_266:
[C---:B--2---:R-:W-:Y:S01]  /*4da0*/  LEA R4, R11.reuse, UR6, 0x4 ;  /* 0x000000060b047c11 */ /* 0x044fe2000f8e20ff */
[----:B------:R-:W-:Y:S01]  /*4db0*/  VIADD R2, R2, 0x390 ;  /* 0x0000039002027836 */ /* 0x000fe20000000000 */
[----:B------:R-:W-:Y:S01]  /*4dc0*/  SEL R8, R8, RZ, P0 ;  /* 0x000000ff08087207 */ /* 0x000fe20000000000 */
[----:B------:R-:W-:-:S03]  /*4dd0*/  VIADD R11, R11, 0x1 ;  /* 0x000000010b0b7836 */ /* 0x000fc60000000000 */
[----:B------:R-:W2:Y:S01]  /*4de0*/  LDS.128 R4, [R4+0x410] ;  /* 0x0004100004047984 */ /* 0x000ea20000000c00 */
[----:B------:R-:W-:Y:S02]  /*4df0*/  PRMT R2, RZ, 0x654, R2 ;  /* 0x00000654ff027816 */ /* 0x000fe40000000002 */
[C---:B------:R-:W-:Y:S01]  /*4e00*/  ISETP.NE.AND P1, PT, R11.reuse, 0x2, PT ;  /* 0x000000020b00780c */ /* 0x040fe20003f25270 */
[----:B------:R-:W-:Y:S01]  /*4e10*/  @!PT LDS RZ, [RZ] ;  /* 0x00000000fffff984 */ /* 0x000fe20000000800 */
[----:B------:R-:W-:Y:S01]  /*4e20*/  @!PT LDS RZ, [RZ] ;  /* 0x00000000fffff984 */ /* 0x000fe20000000800 */
[----:B------:R-:W-:Y:S01]  /*4e30*/  @!PT LDS RZ, [RZ] ;  /* 0x00000000fffff984 */ /* 0x000fe20000000800 */
[----:B------:R-:W-:Y:S01]  /*4e40*/  @!PT LDS RZ, [RZ] ;  /* 0x00000000fffff984 */ /* 0x000fe20000000800 */
[----:B------:R3:W-:Y:S06]  /*4e50*/  MEMBAR.ALL.CTA ;  /* 0x0000000000007992 */ /* 0x0007ec0000008000 */
[----:B---3--:R-:W3:Y:S01]  /*4e60*/  FENCE.VIEW.ASYNC.S ;  /* 0x00000000000073c6 */ /* 0x008ee20000000000 */
[----:B------:R-:W-:Y:S01]  /*4e70*/  SEL R11, R11, RZ, P1 ;  /* 0x000000ff0b0b7207 */ /* 0x000fe20000800000 */
[----:B---3--:R3:W-:Y:S01]  /*4e80*/  SYNCS.ARRIVE.TRANS64.RED.A1T0 RZ, [R2+URZ], RZ ;  /* 0x000000ff02ff79a7 */ /* 0x0087e200081004ff */
[----:B--2---:R-:W-:-:S02]  /*4e90*/  LOP3.LUT P3, RZ, R6, 0x1, RZ, 0xc0, !PT ;  /* 0x0000000106ff7812 */ /* 0x004fc4000786c0ff */
[----:B------:R-:W-:-:S04]  /*4ea0*/  SEL R4, RZ, 0x1, P1 ;  /* 0x00000001ff047807 */ /* 0x000fc80000800000 */
[----:B------:R-:W-:Y:S02]  /*4eb0*/  LOP3.LUT R10, R10, R4, RZ, 0x3c, !PT ;  /* 0x000000040a0a7212 */ /* 0x000fe400078e3cff */
[----:B---3--:R-:W-:-:S04]  /*4ec0*/  SEL R2, RZ, 0x1, P0 ;  /* 0x00000001ff027807 */ /* 0x008fc80000000000 */
[----:B------:R-:W-:Y:S01]  /*4ed0*/  LOP3.LUT R9, R9, R2, RZ, 0x3c, !PT ;  /* 0x0000000209097212 */ /* 0x000fe200078e3cff */
[----:B------:R-:W-:Y:S06]  /*4ee0*/  @P3 BRA `(.L_x_102) ;  /* 0xfffffffc002c3947 */ /* 0x000fec000383ffff */
[----:B------:R-:W-:Y:S01]  /*4ef0*/  ULEA UR4, UR5, UR6, 0x3 ;  /* 0x0000000605047291 */ /* 0x000fe2000f8e18ff */
[----:B------:R-:W-:-:S08]  /*4f00*/  SHF.L.U32 R2, R12, 0x1f, RZ ;  /* 0x0000001f0c027819 */ /* 0x000fd000000006ff */
[----:B------:R-:W2:Y:S02]  /*4f10*/  SYNCS.PHASECHK.TRANS64 P0, [UR4+0x390], R2 ;  /* 0x00039002ff0075a7 */ /* 0x000ea40008001004 */
[----:B--2---:R-:W-:Y:S05]  /*4f20*/  @P0 BRA `(.L_x_103) ;  /* 0x0000000000080947 */ /* 0x004fea0003800000 */
[----:B------:R-:W2:Y:S02]  /*4f30*/  SYNCS.PHASECHK.TRANS64.TRYWAIT P0, [UR4+0x390], R2 ;  /* 0x00039002ff0075a7 */ /* 0x000ea40008001104 */
[----:B--2---:R-:W-:Y:S05]  /*4f40*/  @!P0 BRA `(.L_x_104) ;  /* 0x0000005000308947 */ /* 0x004fea0003800000 */
.L_x_103:
[----:B------:R-:W-:-:S04]  /*4f50*/  UIADD3 UR7, UPT, UPT, UR5, 0x1, URZ ;  /* 0x0000000105077890 */ /* 0x000fc8000fffe0ff */
[----:B------:R-:W-:-:S04]  /*4f60*/  UISETP.NE.AND UP0, UPT, UR7, 0x2, UPT ;  /* 0x000000020700788c */ /* 0x000fc8000bf05270 */
[----:B------:R-:W-:Y:S02]  /*4f70*/  USEL UR8, URZ, 0x1, UP0 ;  /* 0x00000001ff087887 */ /* 0x000fe40008000000 */
[----:B------:R-:W-:-:S04]  /*4f80*/  USEL UR7, UR7, URZ, UP0 ;  /* 0x000000ff07077287 */ /* 0x000fc80008000000 */
[----:B------:R-:W-:Y:S01]  /*4f90*/  ULEA UR7, UR7, UR6, 0x3 ;  /* 0x0000000607077291 */ /* 0x000fe2000f8e18ff */
[----:B--2---:R-:W-:-:S04]  /*4fa0*/  LOP3.LUT R2, R12, UR8, RZ, 0x3c, !PT ;  /* 0x000000080c027c12 */ /* 0x004fc8000f8e3cff */
[----:B------:R-:W-:-:S04]  /*4fb0*/  SHF.L.U32 R0, R2, 0x1f, RZ ;  /* 0x0000001f02007819 */ /* 0x000fc800000006ff */
[----:B------:R-:W2:Y:S02]  /*4fc0*/  SYNCS.PHASECHK.TRANS64 P0, [UR7+0x390], R0 ;  /* 0x00039000ff0075a7 */ /* 0x000ea40008001007 */
[----:B-12---:R-:W-:Y:S05]  /*4fd0*/  @P0 EXIT ;  /* 0x000000000000094d */ /* 0x006fea0003800000 */
[----:B------:R-:W-:Y:S02]  /*4fe0*/  SHF.L.U32 R2, R2, 0x1f, RZ ;  /* 0x0000001f02027819 */ /* 0x000fe400000006ff */
[----:B------:R-:W-:-:S07]  /*4ff0*/  MOV R0, UR7 ;  /* 0x0000000700007c02 */ /* 0x000fce0008000f00 */
.L_x_105:
[----:B-1----:R1:W2:Y:S02]  /*5000*/  SYNCS.PHASECHK.TRANS64.TRYWAIT P0, [R0+URZ+0x390], R2 ;  /* 0x00039002000075a7 */ /* 0x0022a400080011ff */
[----:B--2---:R-:W-:Y:S05]  /*5010*/  @!P0 NANOSLEEP.SYNCS 0x989680 ;  /* 0x009896800000895d */ /* 0x004fea0003900000 */
[----:B------:R-:W2:Y:S02]  /*5020*/  @!P0 SYNCS.PHASECHK.TRANS64 P0, [R0+URZ+0x390], R2 ;  /* 0x00039002000085a7 */ /* 0x000ea400080010ff */
[----:B--2---:R-:W-:Y:S05]  /*5030*/  @P0 EXIT ;  /* 0x000000000000094d */ /* 0x004fea0003800000 */
[----:B------:R-:W-:Y:S05]  /*5040*/  BRA `(.L_x_105) ;  /* 0xfffffffc00ec7947 */ /* 0x000fea000383ffff */
.L_x_98:
[----:B------:R-:W-:Y:S05]  /*5050*/  BRA.U UP5, `(.L_x_106) ;  /* 0x0000000d05807547 */ /* 0x000fea000b800000 */
[----:B------:R-:W-:Y:S01]  /*5060*/  UMOV UR4, 0x40 ;  /* 0x0000004000047882 */ /* 0x000fe20000000000 */
[----:B------:R-:W-:Y:S01]  /*5070*/  NOP ;  /* 0x0000000000007918 */ /* 0x000fe20000000000 */
[----:B------:R-:W-:Y:S01]  /*5080*/  ULEA UR5, UR48, UR4, 0x18 ;  /* 0x0000000430057291 */ /* 0x000fe2000f8ec0ff */
[----:B------:R-:W-:Y:S02]  /*5090*/  UMOV UR6, 0x400 ;  /* 0x0000040000067882 */ /* 0x000fe40000000000 */
[----:B------:R-:W-:-:S06]  /*50a0*/  ULEA UR6, UR48, UR6, 0x18 ;  /* 0x0000000630067291 */ /* 0x000fcc000f8ec0ff */
[----:B------:R-:W2:Y:S02]  /*50b0*/  LDS.U8 R0, [UR5+0x1c] ;  /* 0x00001c05ff007984 */ /* 0x000ea40008000000 */
[----:B--2---:R-:W-:-:S13]  /*50c0*/  ISETP.NE.AND P0, PT, R0, RZ, PT ;  /* 0x000000ff0000720c */ /* 0x004fda0003f05270 */
[----:B------:R-:W-:Y:S05]  /*50d0*/  @P0 BRA `(.L_x_107) ;  /* 0x0000000000580947 */ /* 0x000fea0003800000 */
[----:B------:R-:W-:-:S13]  /*50e0*/  ELECT P0, URZ, PT ;  /* 0x0000000000ff782f */ /* 0x000fda0003800000 */
[----:B------:R-:W-:Y:S05]  /*50f0*/  @!P0 BRA `(.L_x_108) ;  /* 0x0000000000608947 */ /* 0x000fea0003800000 */
[----:B------:R-:W-:Y:S01]  /*5100*/  UMOV UR4, 0x10 ;  /* 0x0000001000047882 */ /* 0x000fe20000000000 */
[----:B------:R-:W-:Y:S01]  /*5110*/  HFMA2 R0, -RZ, RZ, 0, 5.9604644775390625e-08 ;  /* 0x00000001ff007431 */ /* 0x000fe200000001ff */
[----:B------:R-:W-:-:S03]  /*5120*/  MOV R3, 0xffff ;  /* 0x0000ffff00037802 */ /* 0x000fc60000000f00 */
[----:B------:R-:W-:Y:S04]  /*5130*/  DEPBAR.LE SB2, 0x36 ;  /* 0x0000ad800000791a */ /* 0x000fe80000000000 */
[----:B------:R-:W2:Y:S02]  /*5140*/  UTCATOMSWS.FIND_AND_SET.ALIGN UP0, UR4, UR4 ;  /* 0x00000004000475e3 */ /* 0x000ea40008000800 */
[----:B--2---:R-:W-:Y:S01]  /*5150*/  MOV R4, UR4 ;  /* 0x0000000400047c02 */ /* 0x004fe20008000f00 */
[----:B------:R-:W-:Y:S06]  /*5160*/  BRA.U UP0, `(.L_x_109) ;  /* 0x0000000100187547 */ /* 0x000fec000b800000 */
.L_x_110:
[----:B------:R-:W-:Y:S05]  /*5170*/  NANOSLEEP 0x64 ;  /* 0x000000640000795d */ /* 0x000fea0003800000 */
[----:B------:R-:W-:-:S05]  /*5180*/  UMOV UR4, 0x10 ;  /* 0x0000001000047882 */ /* 0x000fca0000000000 */
[----:B------:R-:W-:Y:S04]  /*5190*/  DEPBAR.LE SB2, 0x36 ;  /* 0x0000ad800000791a */ /* 0x000fe80000000000 */
[----:B------:R-:W2:Y:S02]  /*51a0*/  UTCATOMSWS.FIND_AND_SET.ALIGN UP0, UR4, UR4 ;  /* 0x00000004000475e3 */ /* 0x000ea40008000800 */
[----:B--2---:R-:W-:Y:S01]  /*51b0*/  MOV R4, UR4 ;  /* 0x0000000400047c02 */ /* 0x004fe20008000f00 */
[----:B------:R-:W-:Y:S05]  /*51c0*/  BRA.U !UP0, `(.L_x_110) ;  /* 0xfffffffd08e87547 */ /* 0x000fea000b83ffff */
.L_x_109:
[-C--:B------:R-:W-:Y:S02]  /*51d0*/  SHF.L.U32 R3, R3, R4.reuse, RZ ;  /* 0x0000000403037219 */ /* 0x080fe400000006ff */
[----:B------:R-:W-:Y:S01]  /*51e0*/  SHF.L.U32 R0, R0, R4, RZ ;  /* 0x0000000400007219 */ /* 0x000fe200000006ff */
[----:B------:R-:W-:Y:S02]  /*51f0*/  IMAD.SHL.U32 R4, R4, 0x20, RZ ;  /* 0x0000002004047824 */ /* 0x000fe400078e00ff */
[----:B------:R2:W-:Y:S04]  /*5200*/  ATOMS.OR RZ, [UR5+0x14], R3 ;  /* 0x00001403ffff798c */ /* 0x0005e8000b000005 */
[----:B------:R2:W-:Y:S04]  /*5210*/  ATOMS.OR RZ, [UR5+0x18], R0 ;  /* 0x00001800ffff798c */ /* 0x0005e8000b000005 */
[----:B------:R2:W-:Y:S01]  /*5220*/  STS [UR6+0x430], R4 ;  /* 0x00043004ff007988 */ /* 0x0005e20008000806 */
[----:B------:R-:W-:Y:S05]  /*5230*/  BRA `(.L_x_108) ;  /* 0x0000000000107947 */ /* 0x000fea0003800000 */
.L_x_107:
[----:B------:R-:W-:Y:S02]  /*5240*/  MOV R0, 0xffffffff ;  /* 0xffffffff00007802 */ /* 0x000fe40000000f00 */
[----:B------:R-:W-:-:S03]  /*5250*/  MOV R4, 0x5280 ;  /* 0x0000528000047802 */ /* 0x000fc60000000f00 */
[----:B------:R2:W-:Y:S04]  /*5260*/  STS [UR6+0x430], R0 ;  /* 0x00043000ff007988 */ /* 0x0005e80008000806 */
[----:B-12--5:R-:W-:Y:S05]  /*5270*/  CALL.REL.NOINC `($__internal_1_$__cuda_sm10x_tcgen05_guardrail_trap_phase_invalid_during_alloc) ;  /* 0x0000005000b07944 */ /* 0x026fea0003c00000 */
.L_x_108:
[----:B------:R-:W-:Y:S05]  /*5280*/  WARPSYNC.ALL ;  /* 0x0000000000007948 */ /* 0x000fea0003800000 */
[----:B------:R-:W3:Y:S01]  /*5290*/  S2UR UR4, SR_CgaCtaId ;  /* 0x00000000000479c3 */ /* 0x000ee20000008800 */
[----:B------:R-:W-:Y:S01]  /*52a0*/  UMOV UR13, 0x400 ;  /* 0x00000400000d7882 */ /* 0x000fe20000000000 */
[----:B------:R-:W-:-:S06]  /*52b0*/  NOP ;  /* 0x0000000000007918 */ /* 0x000fcc0000000000 */
[----:B------:R-:W-:Y:S06]  /*52c0*/  BAR.ARV 0x6, 0xa0 ;  /* 0x0182800000007b1d */ /* 0x000fec0000002000 */
[----:B------:R-:W4:Y:S01]  /*52d0*/  LDCU UR5, c[0x0][0x38c] ;  /* 0x00007180ff0577ac */ /* 0x000f220008000800 */
[----:B------:R-:W-:Y:S01]  /*52e0*/  LOP3.LUT R2, R2, 0xffff, RZ, 0xc0, !PT ;  /* 0x0000ffff02027812 */ /* 0x000fe200078ec0ff */
[----:B------:R-:W-:Y:S01]  /*52f0*/  IMAD.MOV.U32 R11, RZ, RZ, 0x1 ;  /* 0x00000001ff0b7424 */ /* 0x000fe200078e00ff */
[----:B------:R-:W-:Y:S01]  /*5300*/  CS2R R8, SRZ ;  /* 0x0000000000087805 */ /* 0x000fe2000001ff00 */
[----:B------:R-:W1:Y:S01]  /*5310*/  LDCU UR8, c[0x0][0x38c] ;  /* 0x00007180ff0877ac */ /* 0x000e620008000800 */
[----:B------:R-:W-:Y:S01]  /*5320*/  R2UR UR15, R2 ;  /* 0x00000000020f72ca */ /* 0x000fe200000e0000 */
[----:B------:R-:W-:Y:S01]  /*5330*/  IMAD.MOV.U32 R10, RZ, RZ, RZ ;  /* 0x000000ffff0a7224 */ /* 0x000fe200078e00ff */
[----:B------:R-:W-:Y:S01]  /*5340*/  UMOV UR18, URZ ;  /* 0x000000ff00127c82 */ /* 0x000fe20008000000 */
[----:B------:R-:W-:Y:S01]  /*5350*/  UMOV UR10, URZ ;  /* 0x000000ff000a7c82 */ /* 0x000fe20008000000 */
[----:B---3--:R-:W-:Y:S01]  /*5360*/  ULEA UR13, UR4, UR13, 0x18 ;  /* 0x0000000d040d7291 */ /* 0x008fe2000f8ec0ff */
[----:B------:R-:W-:Y:S01]  /*5370*/  UMOV UR20, 0x0 ;  /* 0x0000000000147882 */ /* 0x000fe20000000000 */
[----:B------:R-:W-:-:S02]  /*5380*/  UMOV UR21, 0x41004a0 ;  /* 0x041004a000157882 */ /* 0x000fc40000000000 */
[----:B------:R-:W-:Y:S02]  /*5390*/  UIADD3 UR6, UPT, UPT, UR13, 0x2800, URZ ;  /* 0x000028000d067890 */ /* 0x000fe4000fffe0ff */
[----:B------:R-:W-:Y:S02]  /*53a0*/  UIADD3 UR7, UPT, UPT, UR13, 0x1d800, URZ ;  /* 0x0001d8000d077890 */ /* 0x000fe4000fffe0ff */
[----:B----4-:R-:W-:Y:S01]  /*53b0*/  UIADD3 UR5, UPT, UPT, UR5, 0x1f, URZ ;  /* 0x0000001f05057890 */ /* 0x010fe2000fffe0ff */
[----:B--2---:R-:W2:Y:S01]  /*53c0*/  LDS R0, [UR13+0x430] ;  /* 0x0004300dff007984 */ /* 0x004ea20008000800 */
[----:B------:R-:W-:Y:S02]  /*53d0*/  USHF.R.U32.HI UR6, URZ, 0x4, UR6 ;  /* 0x00000004ff067899 */ /* 0x000fe40008011606 */
[----:B------:R-:W-:Y:S02]  /*53e0*/  USHF.R.S32.HI UR4, URZ, 0x1f, UR5 ;  /* 0x0000001fff047899 */ /* 0x000fe40008011405 */
[----:B------:R-:W-:-:S02]  /*53f0*/  ULOP3.LUT UR6, UR6, 0x3fff, URZ, 0xc0, !UPT ;  /* 0x00003fff06067892 */ /* 0x000fc4000f8ec0ff */
[----:B------:R-:W-:Y:S02]  /*5400*/  ULEA.HI UR4, UR4, UR5, URZ, 0x5 ;  /* 0x0000000504047291 */ /* 0x000fe4000f8f28ff */
[----:B------:R-:W-:Y:S02]  /*5410*/  USHF.R.U32.HI UR5, URZ, 0x4, UR7 ;  /* 0x00000004ff057899 */ /* 0x000fe40008011607 */
[----:B------:R-:W-:Y:S02]  /*5420*/  USHF.R.S32.HI UR22, URZ, 0x5, UR4 ;  /* 0x00000005ff167899 */ /* 0x000fe40008011404 */
[----:B------:R-:W-:Y:S02]  /*5430*/  ULOP3.LUT UR5, UR5, 0x3fff, URZ, 0xc0, !UPT ;  /* 0x00003fff05057892 */ /* 0x000fe4000f8ec0ff */
[----:B------:R-:W-:Y:S02]  /*5440*/  UISETP.LT.AND UP0, UPT, UR22, 0x1, UPT ;  /* 0x000000011600788c */ /* 0x000fe4000bf01270 */
[----:B------:R-:W-:-:S02]  /*5450*/  ULOP3.LUT UR16, UR6, 0x10000, URZ, 0xfc, !UPT ;  /* 0x0001000006107892 */ /* 0x000fc4000f8efcff */
[----:B------:R-:W-:Y:S02]  /*5460*/  USEL UR23, UR22, 0x1, !UP0 ;  /* 0x0000000116177887 */ /* 0x000fe4000c000000 */
[----:B------:R-:W-:Y:S02]  /*5470*/  ULOP3.LUT UR17, UR5, 0x10000, URZ, 0xfc, !UPT ;  /* 0x0001000005117892 */ /* 0x000fe4000f8efcff */
[----:B------:R-:W-:Y:S02]  /*5480*/  UIADD3 UR23, UPT, UPT, -UR23, URZ, URZ ;  /* 0x000000ff17177290 */ /* 0x000fe4000fffe1ff */
[----:B-1----:R-:W-:Y:S01]  /*5490*/  UISETP.GE.AND UP4, UPT, UR8, 0x1, UPT ;  /* 0x000000010800788c */ /* 0x002fe2000bf86270 */
[----:B--2---:R-:W-:-:S15]  /*54a0*/  R2UR UR24, R0 ;  /* 0x00000000001872ca */ /* 0x004fde00000e0000 */
.L_x_117:
[----:B------:R-:W-:Y:S02]  /*54b0*/  LEA R0, R10, UR13, 0x3 ;  /* 0x0000000d0a007c11 */ /* 0x000fe4000f8e18ff */
[----:B------:R-:W-:Y:S02]  /*54c0*/  SHF.L.U32 R2, R9, 0x1f, RZ ;  /* 0x0000001f09027819 */ /* 0x000fe400000006ff */
[----:B------:R-:W-:Y:S01]  /*54d0*/  PLOP3.LUT P0, PT, PT, PT, UP4, 0x80, 0x8 ;  /* 0x000000000008781c */ /* 0x000fe20003f0f048 */
[----:B------:R-:W-:Y:S01]  /*54e0*/  VIADD R3, R0, 0x390 ;  /* 0x0000039000037836 */ /* 0x000fe20000000000 */
[----:B-1----:R-:W1:Y:S02]  /*54f0*/  SYNCS.PHASECHK.TRANS64.TRYWAIT P1, [R0+URZ+0x380], R2 ;  /* 0x00038002000075a7 */ /* 0x002e6400080211ff */
[----:B-1-3--:R-:W-:Y:S09]  /*5500*/  @!P1 BRA `(.L_x_111) ;  /* 0x0000004800d89947 */ /* 0x00aff20003800000 */
.L_x_268:
[----:B------:R-:W-:Y:S01]  /*5510*/  LEA R4, R10, UR13, 0x4 ;  /* 0x0000000d0a047c11 */ /* 0x000fe2000f8e20ff */
[----:B------:R-:W-:Y:S01]  /*5520*/  @UP4 ULEA UR4, UR10, UR13, 0x3 ;  /* 0x0000000d0a044291 */ /* 0x000fe2000f8e18ff */
[----:B------:R-:W-:Y:S01]  /*5530*/  PLOP3.LUT P2, PT, PT, PT, PT, 0x80, 0x8 ;  /* 0x000000000008781c */ /* 0x000fe20003f4f070 */
[----:B------:R-:W-:Y:S01]  /*5540*/  ULEA UR19, UR18, UR13, 0x3 ;  /* 0x0000000d12137291 */ /* 0x000fe2000f8e18ff */
[----:B------:R-:W-:Y:S02]  /*5550*/  PRMT R3, RZ, 0x654, R3 ;  /* 0x00000654ff037816 */ /* 0x000fe40000000003 */
[----:B------:R-:W2:Y:S01]  /*5560*/  LDS.128 R4, [R4+0x410] ;  /* 0x0004100004047984 */ /* 0x000ea20000000c00 */
[----:B-1----:R-:W-:Y:S02]  /*5570*/  @P0 SHF.L.U32 R2, R8, 0x1f, RZ ;  /* 0x0000001f08020819 */ /* 0x002fe400000006ff */
[----:B------:R-:W-:Y:S01]  /*5580*/  SHF.L.U32 R0, R11, 0x1f, RZ ;  /* 0x0000001f0b007819 */ /* 0x000fe200000006ff */
[----:B------:R-:W-:Y:S01]  /*5590*/  @!PT LDS RZ, [RZ] ;  /* 0x00000000fffff984 */ /* 0x000fe20000000800 */
[----:B------:R-:W-:Y:S01]  /*55a0*/  @!PT LDS RZ, [RZ] ;  /* 0x00000000fffff984 */ /* 0x000fe20000000800 */
[----:B------:R-:W-:Y:S01]  /*55b0*/  @!PT LDS RZ, [RZ] ;  /* 0x00000000fffff984 */ /* 0x000fe20000000800 */
[----:B------:R-:W-:Y:S01]  /*55c0*/  @!PT LDS RZ, [RZ] ;  /* 0x00000000fffff984 */ /* 0x000fe20000000800 */
[----:B------:R1:W-:Y:S06]  /*55d0*/  MEMBAR.ALL.CTA ;  /* 0x0000000000007992 */ /* 0x0003ec0000008000 */
[----:B-1----:R-:W1:Y:S02]  /*55e0*/  FENCE.VIEW.ASYNC.S ;  /* 0x00000000000073c6 */ /* 0x002e640000000000 */
[----:B-1----:R1:W-:Y:S01]  /*55f0*/  SYNCS.ARRIVE.TRANS64.RED.A1T0 RZ, [R3+URZ], RZ ;  /* 0x000000ff03ff79a7 */ /* 0x0023e200081004ff */
[----:B------:R1:W3:Y:S01]  /*5600*/  @P0 SYNCS.PHASECHK.TRANS64.TRYWAIT P2, [UR4], R2 ;  /* 0x00000002ff0005a7 */ /* 0x0002e20008041104 */
[----:B--2---:R-:W-:Y:S01]  /*5610*/  LOP3.LUT P1, RZ, R6, 0x1, RZ, 0xc0, !PT ;  /* 0x0000000106ff7812 */ /* 0x004fe2000782c0ff */
[----:B------:R-:W2:Y:S02]  /*5620*/  SYNCS.PHASECHK.TRANS64.TRYWAIT P0, [UR19+0x3c0], R0 ;  /* 0x0003c000ff0075a7 */ /* 0x000ea40008001113 */
[----:B-123--:R-:W-:Y:S10]  /*5630*/  @!P0 BRA `(.L_x_112) ;  /* 0x0000004800a08947 */ /* 0x00eff40003800000 */
.L_x_270:
[----:B------:R-:W-:Y:S01]  /*5640*/  IADD3 R10, PT, PT, R10, 0x1, RZ ;  /* 0x000000010a0a7810 */ /* 0x000fe20007ffe0ff */
[----:B------:R-:W-:Y:S06]  /*5650*/  BRA.U !UP4, `(.L_x_113) ;  /* 0x000000010ca07547 */ /* 0x000fec000b800000 */
[----:B------:R-:W-:Y:S02]  /*5660*/  ULEA.HI UR4, UR18, UR18, URZ, 0x1 ;  /* 0x0000001212047291 */ /* 0x000fe4000f8f08ff */
[----:B------:R-:W-:Y:S02]  /*5670*/  UPLOP3.LUT UP2, UPT, UPT, UPT, UPT, 0x40, 0x4 ;  /* 0x000000000004789c */ /* 0x000fe40003f4e870 */
[----:B------:R-:W-:Y:S02]  /*5680*/  USHF.L.U32 UR5, UR4, 0x5, URZ ;  /* 0x0000000504057899 */ /* 0x000fe400080006ff */
[----:B------:R-:W-:Y:S02]  /*5690*/  ULOP3.LUT UR14, UR4, 0xffe, URZ, 0xc0, !UPT ;  /* 0x00000ffe040e7892 */ /* 0x000fe4000f8ec0ff */
[----:B------:R-:W-:Y:S02]  /*56a0*/  ULOP3.LUT UR4, UR5, 0xffffffc0, URZ, 0xc0, !UPT ;  /* 0xffffffc005047892 */ /* 0x000fe4000f8ec0ff */
[----:B------:R-:W-:-:S02]  /*56b0*/  UIADD3 UR14, UPT, UPT, -UR14, UR18, URZ ;  /* 0x000000120e0e7290 */ /* 0x000fc4000fffe1ff */
[----:B------:R-:W-:Y:S01]  /*56c0*/  UIADD3 UR4, UPT, UPT, UR24, UR4, URZ ;  /* 0x0000000418047290 */ /* 0x000fe2000fffe0ff */
[----:B------:R-:W-:Y:S01]  /*56d0*/  UMOV UR12, UR23 ;  /* 0x00000017000c7c82 */ /* 0x000fe20008000000 */
[----:B------:R-:W-:Y:S02]  /*56e0*/  UMOV UR11, UR22 ;  /* 0x00000016000b7c82 */ /* 0x000fe40008000000 */
[----:B------:R-:W-:Y:S01]  /*56f0*/  ULEA UR14, UR14, UR4, 0x14 ;  /* 0x000000040e0e7291 */ /* 0x000fe2000f8ea0ff */
[----:B------:R-:W-:-:S11]  /*5700*/  UMOV UR5, UR10 ;  /* 0x0000000a00057c82 */ /* 0x000fd60008000000 */
.L_x_116:
[----:B------:R-:W-:Y:S02]  /*5710*/  UIADD3 UR12, UPT, UPT, UR12, 0x1, URZ ;  /* 0x000000010c0c7890 */ /* 0x000fe4000fffe0ff */
[----:B--2---:R-:W-:Y:S02]  /*5720*/  ULEA UR6, UR5, UR13, 0x3 ;  /* 0x0000000d05067291 */ /* 0x004fe4000f8e18ff */
[----:B------:R-:W-:Y:S01]  /*5730*/  UISETP.NE.AND UP3, UPT, UR12, URZ, UPT ;  /* 0x000000ff0c00728c */ /* 0x000fe2000bf65270 */
[----:B---3--:R-:W-:Y:S10]  /*5740*/  @P2 BRA `(.L_x_114) ;  /* 0x00000000000c2947 */ /* 0x008ff40003800000 */
[----:B-1----:R-:W-:Y:S04]  /*5750*/  SHF.L.U32 R2, R8, 0x1f, RZ ;  /* 0x0000001f08027819 */ /* 0x002fe800000006ff */
[----:B------:R-:W1:Y:S02]  /*5760*/  SYNCS.PHASECHK.TRANS64.TRYWAIT P0, [UR6], R2 ;  /* 0x00000002ff0075a7 */ /* 0x000e640008001106 */
[----:B-1----:R-:W-:Y:S05]  /*5770*/  @!P0 BRA `(.L_x_115) ;  /* 0x0000004800688947 */ /* 0x002fea0003800000 */
.L_x_114:
[----:B------:R-:W-:Y:S01]  /*5780*/  UISETP.NE.AND UP0, UPT, UR11, 0x1, UPT ;  /* 0x000000010b00788c */ /* 0x000fe2000bf05270 */
[----:B------:R-:W-:Y:S01]  /*5790*/  PLOP3.LUT P2, PT, PT, PT, PT, 0x80, 0x8 ;  /* 0x000000000008781c */ /* 0x000fe20003f4f070 */
[----:B------:R-:W-:Y:S02]  /*57a0*/  UIADD3 UR4, UPT, UPT, UR5, 0x1, URZ ;  /* 0x0000000105047890 */ /* 0x000fe4000fffe0ff */
[----:B------:R-:W-:Y:S02]  /*57b0*/  ULEA UR8, UR5, UR17, 0x7 ;  /* 0x0000001105087291 */ /* 0x000fe4000f8e38ff */
[----:B------:R-:W-:Y:S01]  /*57c0*/  UISETP.NE.AND UP1, UPT, UR4, 0x36, UPT ;  /* 0x000000360400788c */ /* 0x000fe2000bf25270 */
[----:B------:R-:W-:Y:S01]  /*57d0*/  PLOP3.LUT P0, PT, PT, PT, UP0, 0x80, 0x8 ;  /* 0x000000000008781c */ /* 0x000fe20003f0f008 */
[----:B------:R-:W-:Y:S02]  /*57e0*/  UIADD3 UR11, UPT, UPT, UR11, -0x1, URZ ;  /* 0xffffffff0b0b7890 */ /* 0x000fe4000fffe0ff */
[----:B------:R-:W-:Y:S02]  /*57f0*/  USEL UR7, URZ, 0x1, UP1 ;  /* 0x00000001ff077887 */ /* 0x000fe40008800000 */
[----:B------:R-:W-:Y:S01]  /*5800*/  USEL UR10, UR4, URZ, UP1 ;  /* 0x000000ff040a7287 */ /* 0x000fe20008800000 */
[----:B------:R-:W-:Y:S03]  /*5810*/  UMOV UR9, 0xc0004010 ;  /* 0xc000401000097882 */ /* 0x000fe60000000000 */
[----:B------:R-:W-:Y:S01]  /*5820*/  @UP0 ULEA UR4, UR10, UR13, 0x3 ;  /* 0x0000000d0a040291 */ /* 0x000fe2000f8e18ff */
[----:B------:R-:W-:Y:S01]  /*5830*/  LOP3.LUT R8, R8, UR7, RZ, 0x3c, !PT ;  /* 0x0000000708087c12 */ /* 0x000fe2000f8e3cff */
[----:B------:R-:W-:Y:S03]  /*5840*/  UMOV UR7, 0xc0004010 ;  /* 0xc000401000077882 */ /* 0x000fe60000000000 */
[----:B-1----:R-:W-:Y:S04]  /*5850*/  @P0 SHF.L.U32 R0, R8, 0x1f, RZ ;  /* 0x0000001f08000819 */ /* 0x002fe800000006ff */
[----:B------:R2:W3:Y:S01]  /*5860*/  @P0 SYNCS.PHASECHK.TRANS64.TRYWAIT P2, [UR4], R0 ;  /* 0x00000000ff0005a7 */ /* 0x0004e20008041104 */
[----:B------:R-:W-:Y:S02]  /*5870*/  UIADD3 UR4, UPT, UPT, UR6, 0x1b0, URZ ;  /* 0x000001b006047890 */ /* 0x000fe4000fffe0ff */
[----:B------:R-:W-:Y:S03]  /*5880*/  ULEA UR6, UR5, UR16, 0x7 ;  /* 0x0000001005067291 */ /* 0x000fe6000f8e38ff */
[----:B------:R-:W-:Y:S06]  /*5890*/  UMOV UR5, UR10 ;  /* 0x0000000a00057c82 */ /* 0x000fec0008000000 */
[----:B------:R2:W-:Y:S01]  /*58a0*/  UTCIMMA gdesc[UR6], gdesc[UR8], tmem[UR14], tmem[UR20], idesc[UR21], UP2 ;  /* 0x00ff1408060075ea */ /* 0x0005e2000900010e */
[----:B------:R-:W-:Y:S01]  /*58b0*/  UPLOP3.LUT UP2, UPT, UPT, UPT, UPT, 0x80, 0x8 ;  /* 0x000000000008789c */ /* 0x000fe20003f4f070 */
[----:B------:R2:W-:Y:S01]  /*58c0*/  UTCBAR.MULTICAST [UR4], URZ, UR15 ;  /* 0x000000ff040073e9 */ /* 0x0005e2000800080f */
[----:B------:R-:W-:Y:S09]  /*58d0*/  BRA.U UP3, `(.L_x_116) ;  /* 0xfffffffd038c7547 */ /* 0x000ff2000b83ffff */
.L_x_113:
[----:B--2---:R-:W-:Y:S01]  /*58e0*/  UIADD3 UR4, UPT, UPT, UR18, 0x1, URZ ;  /* 0x0000000112047890 */ /* 0x004fe2000fffe0ff */
[C---:B------:R-:W-:Y:S01]  /*58f0*/  ISETP.NE.AND P0, PT, R10.reuse, 0x2, PT ;  /* 0x000000020a00780c */ /* 0x040fe20003f05270 */
[----:B------:R-:W-:Y:S02]  /*5900*/  UIADD3 UR5, UPT, UPT, UR19, 0x3a0, URZ ;  /* 0x000003a013057890 */ /* 0x000fe4000fffe0ff */
[----:B------:R-:W-:Y:S01]  /*5910*/  UISETP.NE.AND UP0, UPT, UR4, 0x4, UPT ;  /* 0x000000040400788c */ /* 0x000fe2000bf05270 */
[----:B-1----:R-:W-:Y:S02]  /*5920*/  SEL R0, RZ, 0x1, P0 ;  /* 0x00000001ff007807 */ /* 0x002fe40000000000 */
[----:B------:R-:W-:Y:S01]  /*5930*/  SEL R10, R10, RZ, P0 ;  /* 0x000000ff0a0a7207 */ /* 0x000fe20000000000 */
[----:B------:R-:W-:Y:S01]  /*5940*/  USEL UR6, URZ, 0x1, UP0 ;  /* 0x00000001ff067887 */ /* 0x000fe20008000000 */
[----:B------:R-:W-:Y:S01]  /*5950*/  LOP3.LUT R9, R9, R0, RZ, 0x3c, !PT ;  /* 0x0000000009097212 */ /* 0x000fe200078e3cff */
[----:B------:R-:W-:Y:S01]  /*5960*/  USEL UR18, UR4, URZ, UP0 ;  /* 0x000000ff04127287 */ /* 0x000fe20008000000 */
[----:B------:R1:W-:Y:S03]  /*5970*/  UTCBAR [UR5], URZ ;  /* 0x000000ff050073e9 */ /* 0x0003e600080000ff */
[----:B------:R-:W-:Y:S01]  /*5980*/  LOP3.LUT R11, R11, UR6, RZ, 0x3c, !PT ;  /* 0x000000060b0b7c12 */ /* 0x000fe2000f8e3cff */
[----:B------:R-:W-:Y:S07]  /*5990*/  @P1 BRA `(.L_x_117) ;  /* 0xfffffff800c41947 */ /* 0x000fee000383ffff */
[----:B------:R-:W2:Y:S01]  /*59a0*/  S2UR UR8, SR_CgaCtaId ;  /* 0x00000000000879c3 */ /* 0x000ea20000008800 */
[----:B------:R-:W-:Y:S01]  /*59b0*/  ELECT P0, URZ, PT ;  /* 0x0000000000ff782f */ /* 0x000fe20003800000 */
[----:B------:R-:W-:Y:S01]  /*59c0*/  IMAD.MOV.U32 R0, RZ, RZ, 0x1 ;  /* 0x00000001ff007424 */ /* 0x000fe200078e00ff */
[----:B------:R-:W-:Y:S01]  /*59d0*/  UIADD3 UR13, UPT, UPT, UR13, 0x3c0, URZ ;  /* 0x000003c00d0d7890 */ /* 0x000fe2000fffe0ff */
[----:B------:R-:W-:Y:S01]  /*59e0*/  SHF.L.U32 R2, R11, 0x1f, RZ ;  /* 0x0000001f0b027819 */ /* 0x000fe200000006ff */
[----:B------:R-:W-:-:S03]  /*59f0*/  UMOV UR4, 0x40 ;  /* 0x0000004000047882 */ /* 0x000fc60000000000 */
[----:B------:R-:W-:Y:S01]  /*5a00*/  UVIRTCOUNT.DEALLOC.SMPOOL 0x80 ;  /* 0x000000800000784c */ /* 0x000fe20000000000 */
[----:B--2---:R-:W-:Y:S02]  /*5a10*/  ULEA UR8, UR8, UR4, 0x18 ;  /* 0x0000000408087291 */ /* 0x004fe4000f8ec0ff */
[----:B------:R-:W-:-:S07]  /*5a20*/  ULEA UR4, UR18, UR13, 0x3 ;  /* 0x0000000d12047291 */ /* 0x000fce000f8e18ff */
[----:B------:R2:W-:Y:S02]  /*5a30*/  @P0 STS.U8 [UR8+0x1c], R0 ;  /* 0x00001c00ff000988 */ /* 0x0005e40008000008 */
[----:B------:R-:W4:Y:S02]  /*5a40*/  SYNCS.PHASECHK.TRANS64.TRYWAIT P0, [UR4], R2 ;  /* 0x00000002ff0075a7 */ /* 0x000f240008001104 */
[----:B--2-4-:R-:W-:Y:S05]  /*5a50*/  @!P0 BRA `(.L_x_118) ;  /* 0x0000004400c88947 */ /* 0x014fea0003800000 */
.L_x_273:
[----:B------:R-:W-:-:S04]  /*5a60*/  UIADD3 UR4, UPT, UPT, UR18, 0x1, URZ ;  /* 0x0000000112047890 */ /* 0x000fc8000fffe0ff */
[----:B------:R-:W-:-:S04]  /*5a70*/  UISETP.NE.AND UP0, UPT, UR4, 0x4, UPT ;  /* 0x000000040400788c */ /* 0x000fc8000bf05270 */
[----:B------:R-:W-:Y:S02]  /*5a80*/  USEL UR6, URZ, 0x1, UP0 ;  /* 0x00000001ff067887 */ /* 0x000fe40008000000 */
[----:B------:R-:W-:-:S04]  /*5a90*/  USEL UR4, UR4, URZ, UP0 ;  /* 0x000000ff04047287 */ /* 0x000fc80008000000 */
[----:B-1----:R-:W-:Y:S01]  /*5aa0*/  ULEA UR5, UR4, UR13, 0x3 ;  /* 0x0000000d04057291 */ /* 0x002fe2000f8e18ff */
[----:B--2---:R-:W-:-:S04]  /*5ab0*/  LOP3.LUT R2, R11, UR6, RZ, 0x3c, !PT ;  /* 0x000000060b027c12 */ /* 0x004fc8000f8e3cff */
[----:B------:R-:W-:-:S04]  /*5ac0*/  SHF.L.U32 R3, R2, 0x1f, RZ ;  /* 0x0000001f02037819 */ /* 0x000fc800000006ff */
[----:B------:R-:W1:Y:S02]  /*5ad0*/  SYNCS.PHASECHK.TRANS64.TRYWAIT P0, [UR5], R3 ;  /* 0x00000003ff0075a7 */ /* 0x000e640008001105 */
[----:B-1----:R-:W-:Y:S05]  /*5ae0*/  @!P0 BRA `(.L_x_119) ;  /* 0x0000004400bc8947 */ /* 0x002fea0003800000 */
.L_x_275:
        /* <DEDUP_REMOVED lines=9> */
.L_x_277:
[----:B------:R-:W-:-:S04]  /*5b80*/  UIADD3 UR4, UPT, UPT, UR4, 0x1, URZ ;  /* 0x0000000104047890 */ /* 0x000fc8000fffe0ff */
[----:B------:R-:W-:-:S04]  /*5b90*/  UISETP.NE.AND UP0, UPT, UR4, 0x4, UPT ;  /* 0x000000040400788c */ /* 0x000fc8000bf05270 */
[----:B------:R-:W-:Y:S02]  /*5ba0*/  USEL UR5, URZ, 0x1, UP0 ;  /* 0x00000001ff057887 */ /* 0x000fe40008000000 */
[----:B------:R-:W-:-:S04]  /*5bb0*/  USEL UR4, UR4, URZ, UP0 ;  /* 0x000000ff04047287 */ /* 0x000fc80008000000 */
[----:B------:R-:W-:Y:S01]  /*5bc0*/  ULEA UR4, UR4, UR13, 0x3 ;  /* 0x0000000d04047291 */ /* 0x000fe2000f8e18ff */
[----:B------:R-:W-:-:S04]  /*5bd0*/  LOP3.LUT R2, R2, UR5, RZ, 0x3c, !PT ;  /* 0x0000000502027c12 */ /* 0x000fc8000f8e3cff */
[----:B------:R-:W-:-:S04]  /*5be0*/  SHF.L.U32 R2, R2, 0x1f, RZ ;  /* 0x0000001f02027819 */ /* 0x000fc800000006ff */
[----:B------:R-:W2:Y:S02]  /*5bf0*/  SYNCS.PHASECHK.TRANS64.TRYWAIT P0, [UR4], R2 ;  /* 0x00000002ff0075a7 */ /* 0x000ea40008001104 */
[----:B--2---:R-:W-:Y:S05]  /*5c00*/  @!P0 BRA `(.L_x_121) ;  /* 0x0000004400a48947 */ /* 0x004fea0003800000 */
.L_x_279:
[----:B------:R-:W-:Y:S01]  /*5c10*/  NOP ;  /* 0x0000000000007918 */ /* 0x000fe20000000000 */
[----:B-1----:R-:W1:Y:S01]  /*5c20*/  LDS R0, [UR8+0x14] ;  /* 0x00001408ff007984 */ /* 0x002e620008000800 */
[----:B------:R-:W-:Y:S01]  /*5c30*/  ULOP3.LUT UR4, UR24, 0xffff, URZ, 0xc0, !UPT ;  /* 0x0000ffff18047892 */ /* 0x000fe2000f8ec0ff */
[----:B------:R-:W-:Y:S01]  /*5c40*/  UMOV UR5, 0xffff ;  /* 0x0000ffff00057882 */ /* 0x000fe20000000000 */
[----:B------:R-:W-:Y:S02]  /*5c50*/  UMOV UR6, 0x1 ;  /* 0x0000000100067882 */ /* 0x000fe40000000000 */
[----:B------:R-:W-:-:S04]  /*5c60*/  USHF.R.U32.HI UR4, URZ, 0x5, UR4 ;  /* 0x00000005ff047899 */ /* 0x000fc80008011604 */
[----:B------:R-:W-:Y:S02]  /*5c70*/  USHF.L.U32 UR5, UR5, UR4, URZ ;  /* 0x0000000405057299 */ /* 0x000fe400080006ff */
[----:B------:R-:W-:-:S04]  /*5c80*/  USHF.L.U32 UR4, UR6, UR4, URZ ;  /* 0x0000000406047299 */ /* 0x000fc800080006ff */
[----:B-1----:R-:W-:-:S04]  /*5c90*/  LOP3.LUT R0, R0, UR5, RZ, 0xc0, !PT ;  /* 0x0000000500007c12 */ /* 0x002fc8000f8ec0ff */
[----:B------:R-:W-:-:S13]  /*5ca0*/  ISETP.NE.AND P0, PT, R0, UR5, PT ;  /* 0x0000000500007c0c */ /* 0x000fda000bf05270 */
[----:B------:R-:W-:Y:S05]  /*5cb0*/  @P0 BRA `(.L_x_122) ;  /* 0x0000000000580947 */ /* 0x000fea0003800000 */
[----:B------:R-:W1:Y:S02]  /*5cc0*/  LDS R0, [UR8+0x18] ;  /* 0x00001808ff007984 */ /* 0x000e640008000800 */
[----:B-1----:R-:W-:-:S04]  /*5cd0*/  LOP3.LUT R0, R0, UR4, RZ, 0xc0, !PT ;  /* 0x0000000400007c12 */ /* 0x002fc8000f8ec0ff */
[----:B------:R-:W-:-:S13]  /*5ce0*/  ISETP.NE.AND P0, PT, R0, UR4, PT ;  /* 0x0000000400007c0c */ /* 0x000fda000bf05270 */
[----:B------:R-:W-:Y:S05]  /*5cf0*/  @P0 BRA `(.L_x_123) ;  /* 0x00000000003c0947 */ /* 0x000fea0003800000 */
[----:B------:R-:W1:Y:S01]  /*5d00*/  S2R R2, SR_LANEID ;  /* 0x0000000000027919 */ /* 0x000e620000000000 */
[----:B------:R-:W-:-:S06]  /*5d10*/  ULOP3.LUT UR5, URZ, UR5, URZ, 0x33, !UPT ;  /* 0x00000005ff057292 */ /* 0x000fcc000f8e33ff */
[----:B------:R-:W-:-:S04]  /*5d20*/  IMAD.U32 R0, RZ, RZ, UR5 ;  /* 0x00000005ff007e24 */ /* 0x000fc8000f8e00ff */
[----:B------:R2:W4:Y:S02]  /*5d30*/  REDUX UR7, R0 ;  /* 0x00000000000773c4 */ /* 0x0005240000000000 */
[----:B------:R1:W-:Y:S01]  /*5d40*/  UTCATOMSWS.AND URZ, UR5 ;  /* 0x0000000500ff79e3 */ /* 0x0003e20008000000 */
[----:B--2---:R-:W-:Y:S01]  /*5d50*/  LOP3.LUT R0, RZ, UR4, RZ, 0x33, !PT ;  /* 0x00000004ff007c12 */ /* 0x004fe2000f8e33ff */
[----:B------:R-:W-:Y:S02]  /*5d60*/  VOTEU.ANY UR4, UPT, PT ;  /* 0x0000000000047886 */ /* 0x000fe400038e0100 */
[----:B------:R-:W-:Y:S02]  /*5d70*/  UFLO.U32 UR4, UR4 ;  /* 0x00000004000472bd */ /* 0x000fe400080e0000 */
[----:B------:R-:W2:Y:S04]  /*5d80*/  REDUX UR6, R0 ;  /* 0x00000000000673c4 */ /* 0x000ea80000000000 */
[----:B-1----:R-:W-:-:S02]  /*5d90*/  ISETP.EQ.U32.AND P0, PT, R2, UR4, PT ;  /* 0x0000000402007c0c */ /* 0x002fc4000bf02070 */
[----:B----4-:R-:W-:-:S11]  /*5da0*/  MOV R2, UR7 ;  /* 0x0000000700027c02 */ /* 0x010fd60008000f00 */
[----:B------:R1:W-:Y:S01]  /*5db0*/  @P0 ATOMS.AND RZ, [UR8+0x14], R2 ;  /* 0x00001402ffff098c */ /* 0x0003e2000a800008 */
[----:B--2---:R-:W-:-:S05]  /*5dc0*/  IMAD.U32 R0, RZ, RZ, UR6 ;  /* 0x00000006ff007e24 */ /* 0x004fca000f8e00ff */
[----:B------:R1:W-:Y:S01]  /*5dd0*/  @P0 ATOMS.AND RZ, [UR8+0x18], R0 ;  /* 0x00001800ffff098c */ /* 0x0003e2000a800008 */
[----:B------:R-:W-:Y:S05]  /*5de0*/  BRA `(.L_x_124) ;  /* 0x0000000000147947 */ /* 0x000fea0003800000 */
.L_x_123:
[----:B------:R-:W-:Y:S02]  /*5df0*/  MOV R2, 0x5e10 ;  /* 0x00005e1000027802 */ /* 0x000fe40000000f00 */
[----:B---3-5:R-:W-:Y:S05]  /*5e00*/  CALL.REL.NOINC `($__internal_0_$__cuda_sm10x_tcgen05_guardrail_trap_col_being_dealloced_not_returned_by_alloc) ;  /* 0x0000004400c07944 */ /* 0x028fea0003c00000 */
[----:B------:R-:W-:Y:S05]  /*5e10*/  BRA `(.L_x_124) ;  /* 0x0000000000087947 */ /* 0x000fea0003800000 */
.L_x_122:
[----:B------:R-:W-:Y:S02]  /*5e20*/  MOV R2, 0x5e40 ;  /* 0x00005e4000027802 */ /* 0x000fe40000000f00 */
[----:B---3-5:R-:W-:Y:S05]  /*5e30*/  CALL.REL.NOINC `($__internal_2_$__cuda_sm10x_tcgen05_guardrail_trap_unallocated_columns_being_dealloced) ;  /* 0x0000004400cc7944 */ /* 0x028fea0003c00000 */
.L_x_124:
[----:B------:R-:W-:Y:S01]  /*5e40*/  NOP ;  /* 0x0000000000007918 */ /* 0x000fe20000000000 */
[----:B------:R-:W-:Y:S05]  /*5e50*/  EXIT ;  /* 0x000000000000794d */ /* 0x000fea0003800000 */
.L_x_106:
[----:B------:R-:W-:-:S09]  /*5e60*/  UISETP.NE.OR UP0, UPT, UR18, 0x3, !UP3 ;  /* 0x000000031200788c */ /* 0x000fd2000df05670 */
[----:B------:R-:W-:Y:S05]  /*5e70*/  BRA.U UP0, `(.L_x_125) ;  /* 0x0000000d00347547 */ /* 0x000fea000b800000 */
[----:B------:R-:W2:Y:S01]  /*5e80*/  LDCU.64 UR4, c[0x0][0x888] ;  /* 0x00011100ff0477ac */ /* 0x000ea20008000a00 */
[----:B------:R-:W3:Y:S01]  /*5e90*/  LDC.64 R12, c[0x0][0x348] ;  /* 0x0000d200ff0c7b82 */ /* 0x000ee20000000a00 */
[----:B------:R-:W-:Y:S02]  /*5ea0*/  HFMA2 R9, -RZ, RZ, 0, 0 ;  /* 0x00000000ff097431 */ /* 0x000fe400000001ff */
[----:B------:R-:W-:Y:S01]  /*5eb0*/  IMAD.MOV.U32 R11, RZ, RZ, 0x1 ;  /* 0x00000001ff0b7424 */ /* 0x000fe200078e00ff */
[----:B------:R-:W4:Y:S01]  /*5ec0*/  LDCU UR33, c[0x0][0x370] ;  /* 0x00006e00ff2177ac */ /* 0x000f220008000800 */
[----:B------:R-:W-:Y:S01]  /*5ed0*/  IMAD.MOV.U32 R10, RZ, RZ, RZ ;  /* 0x000000ffff0a7224 */ /* 0x000fe200078e00ff */
[----:B------:R-:W-:Y:S01]  /*5ee0*/  MOV R3, 0x1000 ;  /* 0x0000100000037802 */ /* 0x000fe20000000f00 */
[----:B------:R-:W4:Y:S01]  /*5ef0*/  LDCU.128 UR28, c[0x0][0xb10] ;  /* 0x00016200ff1c77ac */ /* 0x000f220008000c00 */
[----:B------:R-:W1:Y:S01]  /*5f00*/  LDCU UR32, c[0x0][0x374] ;  /* 0x00006e80ff2077ac */ /* 0x000e620008000800 */
[----:B------:R-:W1:Y:S01]  /*5f10*/  LDCU.64 UR26, c[0x0][0x890] ;  /* 0x00011200ff1a77ac */ /* 0x000e620008000a00 */
[----:B--2---:R-:W-:Y:S01]  /*5f20*/  UISETP.NE.U32.AND UP0, UPT, UR4, URZ, UPT ;  /* 0x000000ff0400728c */ /* 0x004fe2000bf05070 */
[----:B------:R-:W2:Y:S01]  /*5f30*/  LDCU UR16, c[0x0][0xb0c] ;  /* 0x00016180ff1077ac */ /* 0x000ea20008000800 */
[----:B------:R-:W3:Y:S01]  /*5f40*/  LDCU UR38, c[0x0][0xb20] ;  /* 0x00016400ff2677ac */ /* 0x000ee20008000800 */
[----:B------:R-:W3:Y:S01]  /*5f50*/  LDCU UR4, c[0x0][0xb30] ;  /* 0x00016600ff0477ac */ /* 0x000ee20008000800 */
[----:B------:R-:W-:Y:S01]  /*5f60*/  UMOV UR17, 0x400 ;  /* 0x0000040000117882 */ /* 0x000fe20000000000 */
[----:B----4-:R-:W-:-:S02]  /*5f70*/  UIMAD.WIDE.U32 UR6, UR33, UR28, URZ ;  /* 0x0000001c210672a5 */ /* 0x010fc4000f8e00ff */
[----:B-1----:R-:W-:Y:S02]  /*5f80*/  UIMAD.WIDE.U32 UR8, UR32, UR31, URZ ;  /* 0x0000001f200872a5 */ /* 0x002fe4000f8e00ff */
[----:B------:R-:W-:Y:S02]  /*5f90*/  ULEA UR17, UR48, UR17, 0x18 ;  /* 0x0000001130117291 */ /* 0x000fe4000f8ec0ff */
[----:B------:R-:W-:Y:S02]  /*5fa0*/  UISETP.NE.AND.EX UP5, UPT, UR5, URZ, UPT, UP0 ;  /* 0x000000ff0500728c */ /* 0x000fe4000bfa5300 */
[----:B------:R-:W-:Y:S02]  /*5fb0*/  UISETP.NE.U32.AND UP6, UPT, UR26, URZ, UPT ;  /* 0x000000ff1a00728c */ /* 0x000fe4000bfc5070 */
[----:B------:R-:W-:Y:S02]  /*5fc0*/  UIADD3 UR5, UPT, UPT, UR17, 0x360, URZ ;  /* 0x0000036011057890 */ /* 0x000fe4000fffe0ff */
[----:B------:R-:W-:Y:S01]  /*5fd0*/  UISETP.NE.AND UP0, UPT, UR42, 0x1, UPT ;  /* 0x000000012a00788c */ /* 0x000fe2000bf05270 */
[----:B------:R-:W-:Y:S01]  /*5fe0*/  UMOV UR35, UR7 ;  /* 0x0000000700237c82 */ /* 0x000fe20008000000 */
[----:B------:R-:W-:Y:S01]  /*5ff0*/  UMOV UR34, UR9 ;  /* 0x0000000900227c82 */ /* 0x000fe20008000000 */
[----:B------:R-:W-:-:S02]  /*6000*/  USEL UR37, URZ, 0x1, UP4 ;  /* 0x00000001ff257887 */ /* 0x000fc4000a000000 */
[----:B--2---:R-:W-:Y:S02]  /*6010*/  UISETP.NE.AND UP0, UPT, UR16, 0x1, UPT ;  /* 0x000000011000788c */ /* 0x004fe4000bf05270 */
[----:B------:R-:W-:Y:S02]  /*6020*/  UPLOP3.LUT UP4, UPT, UPT, UPT, UPT, 0x40, 0x4 ;  /* 0x000000000004789c */ /* 0x000fe40003f8e870 */
[----:B------:R-:W-:Y:S01]  /*6030*/  UISETP.GE.AND UP2, UPT, UR42, 0x1, UPT ;  /* 0x000000012a00788c */ /* 0x000fe2000bf46270 */
[----:B------:R-:W1:Y:S01]  /*6040*/  LDCU.64 UR14, c[0x0][0xb28] ;  /* 0x00016500ff0e77ac */ /* 0x000e620008000a00 */
[----:B------:R-:W-:Y:S02]  /*6050*/  UISETP.NE.AND.EX UP6, UPT, UR27, URZ, UPT, UP6 ;  /* 0x000000ff1b00728c */ /* 0x000fe4000bfc5360 */
[----:B------:R-:W-:Y:S02]  /*6060*/  UPRMT UR48, UR48, 0x654, UR5 ;  /* 0x0000065430307896 */ /* 0x000fe40008000005 */
[----:B------:R-:W-:-:S02]  /*6070*/  USHF.R.U32.HI UR35, URZ, UR29, UR35 ;  /* 0x0000001dff237299 */ /* 0x000fc40008011623 */
[----:B---3--:R-:W-:Y:S02]  /*6080*/  USHF.R.U32.HI UR34, URZ, UR38, UR34 ;  /* 0x00000026ff227299 */ /* 0x008fe40008011622 */
[----:B------:R-:W-:Y:S02]  /*6090*/  UISETP.NE.AND UP0, UPT, UR30, 0x1, UPT ;  /* 0x000000011e00788c */ /* 0x000fe4000bf05270 */
[----:B------:R-:W-:-:S11]  /*60a0*/  UISETP.NE.AND UP3, UPT, UR4, 0x1, UPT ;  /* 0x000000010400788c */ /* 0x000fd6000bf65270 */
.L_x_133:
[C---:B------:R-:W-:Y:S02]  /*60b0*/  LEA R8, R10.reuse, UR17, 0x3 ;  /* 0x000000110a087c11 */ /* 0x040fe4000f8e18ff */
[----:B------:R-:W-:Y:S02]  /*60c0*/  SHF.L.U32 R0, R9, 0x1f, RZ ;  /* 0x0000001f09007819 */ /* 0x000fe400000006ff */
[----:B------:R-:W-:Y:S02]  /*60d0*/  LEA R4, R10, UR17, 0x4 ;  /* 0x000000110a047c11 */ /* 0x000fe4000f8e20ff */
[----:B--2---:R-:W2:Y:S02]  /*60e0*/  SYNCS.PHASECHK.TRANS64.TRYWAIT P0, [R8+URZ+0x380], R0 ;  /* 0x00038000080075a7 */ /* 0x004ea400080011ff */
[----:B--2---:R-:W-:Y:S05]  /*60f0*/  @!P0 BRA `(.L_x_126) ;  /* 0x0000004000808947 */ /* 0x004fea0003800000 */
.L_x_280:
[----:B------:R-:W3:Y:S01]  /*6100*/  LDS.128 R4, [R4+0x410] ;  /* 0x0004100004047984 */ /* 0x000ee20000000c00 */
[----:B------:R-:W-:Y:S01]  /*6110*/  UISETP.GE.AND UP0, UPT, UR42, 0x1, UPT ;  /* 0x000000012a00788c */ /* 0x000fe2000bf06270 */
[----:B------:R-:W-:Y:S01]  /*6120*/  @!PT LDS RZ, [RZ] ;  /* 0x00000000fffff984 */ /* 0x000fe20000000800 */
[----:B------:R-:W-:Y:S01]  /*6130*/  @!PT LDS RZ, [RZ] ;  /* 0x00000000fffff984 */ /* 0x000fe20000000800 */
[----:B------:R-:W-:Y:S01]  /*6140*/  @!PT LDS RZ, [RZ] ;  /* 0x00000000fffff984 */ /* 0x000fe20000000800 */
[----:B------:R-:W-:Y:S01]  /*6150*/  @!PT LDS RZ, [RZ] ;  /* 0x00000000fffff984 */ /* 0x000fe20000000800 */
[----:B------:R4:W-:Y:S06]  /*6160*/  MEMBAR.ALL.CTA ;  /* 0x0000000000007992 */ /* 0x0009ec0000008000 */
[----:B----4-:R-:W4:Y:S01]  /*6170*/  FENCE.VIEW.ASYNC.S ;  /* 0x00000000000073c6 */ /* 0x010f220000000000 */
[----:B---3--:R-:W-:Y:S11]  /*6180*/  LOP3.LUT P0, RZ, R6, 0x1, RZ, 0xc0, !PT ;  /* 0x0000000106ff7812 */ /* 0x008ff6000780c0ff */
[----:B------:R-:W-:Y:S02]  /*6190*/  @!UPT UIADD3 URZ, UPT, UPT, URZ, URZ, URZ ;  /* 0x000000fffffff290 */ /* 0x000fe4000fffe0ff */
[----:B----4-:R-:W-:Y:S01]  /*61a0*/  VOTEU.ANY UP2, P0 ;  /* 0x0000000000ff7886 */ /* 0x010fe20000040100 */
[----:B------:R-:W-:Y:S11]  /*61b0*/  PLOP3.LUT P0, PT, PT, PT, UP2, 0x80, 0x8 ;  /* 0x000000000008781c */ /* 0x000ff60003f0f028 */
[----:B------:R-:W-:Y:S02]  /*61c0*/  @!UPT UIADD3 URZ, UPT, UPT, URZ, URZ, URZ ;  /* 0x000000fffffff290 */ /* 0x000fe4000fffe0ff */
[----:B--2---:R-:W-:Y:S02]  /*61d0*/  @P0 SHF.R.U32.HI R0, RZ, 0x10, R5 ;  /* 0x00000010ff000819 */ /* 0x004fe40000011605 */
[----:B------:R-:W-:Y:S02]  /*61e0*/  @P0 MOV R2, R4 ;  /* 0x0000000400020202 */ /* 0x000fe40000000f00 */
[----:B------:R-:W-:Y:S01]  /*61f0*/  @P0 R2UR UR4, R0 ;  /* 0x00000000000402ca */ /* 0x000fe200000e0000 */
[----:B------:R-:W-:Y:S01]  /*6200*/  VIADD R0, R8, 0x390 ;  /* 0x0000039008007836 */ /* 0x000fe20000000000 */
[----:B------:R-:W-:Y:S02]  /*6210*/  @P0 LOP3.LUT R4, R5, 0xffff, RZ, 0xc0, !PT ;  /* 0x0000ffff05040812 */ /* 0x000fe400078ec0ff */
[----:B------:R-:W-:Y:S02]  /*6220*/  @P0 R2UR UR6, R2 ;  /* 0x00000000020602ca */ /* 0x000fe400000e0000 */
[----:B------:R-:W-:Y:S02]  /*6230*/  PRMT R0, RZ, 0x654, R0 ;  /* 0x00000654ff007816 */ /* 0x000fe40000000000 */
[----:B------:R-:W-:Y:S02]  /*6240*/  @P0 R2UR UR5, R4 ;  /* 0x00000000040502ca */ /* 0x000fe400000e0000 */
[----:B------:R2:W-:Y:S03]  /*6250*/  SYNCS.ARRIVE.TRANS64.RED.A1T0 RZ, [R0+URZ], RZ ;  /* 0x000000ff00ff79a7 */ /* 0x0005e600081004ff */
[----:B------:R-:W-:Y:S04]  /*6260*/  @UP2 UMOV UR25, UR4 ;  /* 0x0000000400192c82 */ /* 0x000fe80008000000 */
[----:B------:R-:W-:Y:S04]  /*6270*/  @UP2 UMOV UR13, UR6 ;  /* 0x00000006000d2c82 */ /* 0x000fe80008000000 */
[----:B------:R-:W-:Y:S01]  /*6280*/  @UP2 UMOV UR7, UR5 ;  /* 0x0000000500072c82 */ /* 0x000fe20008000000 */
[----:B------:R-:W-:Y:S05]  /*6290*/  BRA.U !UP0, `(.L_x_127) ;  /* 0x0000000108c07547 */ /* 0x000fea000b800000 */
[----:B------:R-:W-:Y:S02]  /*62a0*/  UIMAD.WIDE.U32 UR10, UR7, UR31, URZ ;  /* 0x0000001f070a72a5 */ /* 0x000fe4000f8e00ff */
[----:B------:R-:W-:Y:S02]  /*62b0*/  UP2UR UR12, UPR, URZ, 0x4 ;  /* 0x00000004ff0c7883 */ /* 0x000fe40008000000 */
[----:B------:R-:W-:Y:S02]  /*62c0*/  UISETP.NE.AND UP2, UPT, UR30, 0x1, UPT ;  /* 0x000000011e00788c */ /* 0x000fe4000bf45270 */
[----:B------:R-:W-:Y:S02]  /*62d0*/  UIMAD.WIDE.U32 UR18, UR13, UR28, URZ ;  /* 0x0000001c0d1272a5 */ /* 0x000fe4000f8e00ff */
[----:B------:R-:W-:Y:S02]  /*62e0*/  USEL UR4, UR32, UR34, !UP2 ;  /* 0x0000002220047287 */ /* 0x000fe4000d000000 */
[----:B------:R-:W-:Y:S02]  /*62f0*/  UISETP.NE.AND UP0, UPT, UR16, 0x1, UPT ;  /* 0x000000011000788c */ /* 0x000fe4000bf05270 */
[----:B------:R-:W-:Y:S02]  /*6300*/  UP2UR UR24, UPR, URZ, 0x2 ;  /* 0x00000002ff187883 */ /* 0x000fe40008000000 */
[----:B------:R-:W-:Y:S02]  /*6310*/  UISETP.NE.AND UP1, UPT, UR42, 0x1, UPT ;  /* 0x000000012a00788c */ /* 0x000fe4000bf25270 */
[----:B-1----:R-:W-:Y:S02]  /*6320*/  UIMAD.WIDE.U32 UR20, UR4, UR14, URZ ;  /* 0x0000000e041472a5 */ /* 0x002fe4000f8e00ff */
[----:B------:R-:W-:Y:S01]  /*6330*/  USEL UR8, UR33, UR35, !UP0 ;  /* 0x0000002321087287 */ /* 0x000fe2000c000000 */
[----:B------:R-:W-:Y:S02]  /*6340*/  UMOV UR5, UR11 ;  /* 0x0000000b00057c82 */ /* 0x000fe40008000000 */
[----:B------:R-:W-:Y:S02]  /*6350*/  USHF.R.U32.HI UR6, URZ, UR38, UR5 ;  /* 0x00000026ff067299 */ /* 0x000fe40008011605 */
[----:B------:R-:W-:Y:S02]  /*6360*/  UIMAD.WIDE.U32 UR22, UR8, UR14, URZ ;  /* 0x0000000e081672a5 */ /* 0x000fe4000f8e00ff */
[----:B------:R-:W-:Y:S02]  /*6370*/  USEL UR6, UR7, UR6, !UP2 ;  /* 0x0000000607067287 */ /* 0x000fe4000d000000 */
[----:B------:R-:W-:Y:S02]  /*6380*/  UISETP.NE.AND UP2, UPT, UR12, URZ, UPT ;  /* 0x000000ff0c00728c */ /* 0x000fe4000bf45270 */
[----:B------:R-:W-:Y:S01]  /*6390*/  UIMAD.WIDE.U32 UR10, UR6, UR14, URZ ;  /* 0x0000000e060a72a5 */ /* 0x000fe2000f8e00ff */
[----:B------:R-:W-:Y:S02]  /*63a0*/  UMOV UR5, UR19 ;  /* 0x0000001300057c82 */ /* 0x000fe40008000000 */
[----:B------:R-:W-:Y:S03]  /*63b0*/  USHF.R.U32.HI UR9, URZ, UR29, UR5 ;  /* 0x0000001dff097299 */ /* 0x000fe60008011605 */
[----:B------:R-:W-:Y:S02]  /*63c0*/  UMOV UR5, UR21 ;  /* 0x0000001500057c82 */ /* 0x000fe40008000000 */
[----:B------:R-:W-:Y:S03]  /*63d0*/  @UP1 USHF.R.U32.HI UR4, URZ, UR15, UR5 ;  /* 0x0000000fff041299 */ /* 0x000fe60008011605 */
[----:B------:R-:W-:Y:S01]  /*63e0*/  UMOV UR5, UR23 ;  /* 0x0000001700057c82 */ /* 0x000fe20008000000 */
[----:B------:R-:W-:Y:S02]  /*63f0*/  UIMAD UR4, UR42, UR4, URZ ;  /* 0x000000042a0472a4 */ /* 0x000fe4000f8e02ff */
[----:B------:R-:W-:Y:S02]  /*6400*/  @UP1 USHF.R.U32.HI UR8, URZ, UR15, UR5 ;  /* 0x0000000fff081299 */ /* 0x000fe40008011605 */
[----:B------:R-:W-:Y:S02]  /*6410*/  USEL UR5, UR13, UR9, !UP0 ;  /* 0x000000090d057287 */ /* 0x000fe4000c000000 */
[----:B------:R-:W-:Y:S02]  /*6420*/  UIMAD UR9, UR42, UR8, URZ ;  /* 0x000000082a0972a4 */ /* 0x000fe4000f8e02ff */
[----:B------:R-:W-:Y:S03]  /*6430*/  UISETP.GE.AND UP0, UPT, UR6, UR4, UPT ;  /* 0x000000040600728c */ /* 0x000fe6000bf06270 */
[----:B------:R-:W-:Y:S01]  /*6440*/  UMOV UR4, UR11 ;  /* 0x0000000b00047c82 */ /* 0x000fe20008000000 */
[----:B------:R-:W-:Y:S02]  /*6450*/  UISETP.GE.OR UP0, UPT, UR5, UR9, UP0 ;  /* 0x000000090500728c */ /* 0x000fe40008706670 */
[----:B------:R-:W-:Y:S02]  /*6460*/  USHF.R.U32.HI UR4, URZ, UR15, UR4 ;  /* 0x0000000fff047299 */ /* 0x000fe40008011604 */
[----:B------:R-:W-:Y:S02]  /*6470*/  UIMAD.WIDE.U32 UR10, UR5, UR14, URZ ;  /* 0x0000000e050a72a5 */ /* 0x000fe4000f8e00ff */
[----:B------:R-:W-:Y:S04]  /*6480*/  USEL UR12, UR6, UR4, !UP1 ;  /* 0x00000004060c7287 */ /* 0x000fe8000c800000 */
[----:B------:R-:W-:Y:S01]  /*6490*/  UIADD3 UR9, UPT, UPT, -UR12, URZ, URZ ;  /* 0x000000ff0c097290 */ /* 0x000fe2000fffe1ff */
[----:B------:R-:W-:Y:S02]  /*64a0*/  @!UP0 UMOV UR4, UR11 ;  /* 0x0000000b00048c82 */ /* 0x000fe40008000000 */
[----:B------:R-:W-:Y:S02]  /*64b0*/  @!UP0 USHF.R.U32.HI UR4, URZ, UR15, UR4 ;  /* 0x0000000fff048299 */ /* 0x000fe40008011604 */
[----:B------:R-:W-:Y:S02]  /*64c0*/  UIMAD UR9, UR42, UR9, UR6 ;  /* 0x000000092a0972a4 */ /* 0x000fe4000f8e0206 */
[----:B------:R-:W-:Y:S02]  /*64d0*/  @!UP0 USEL UR4, UR5, UR4, !UP1 ;  /* 0x0000000405048287 */ /* 0x000fe4000c800000 */
[----:B------:R-:W-:Y:S02]  /*64e0*/  UISETP.NE.AND UP1, UPT, UR24, URZ, UPT ;  /* 0x000000ff1800728c */ /* 0x000fe4000bf25270 */
[----:B------:R-:W-:Y:S02]  /*64f0*/  @!UP0 UIMAD UR9, UR8, UR9, UR4 ;  /* 0x00000009080982a4 */ /* 0x000fe4000f8e0204 */
[----:B------:R-:W-:Y:S02]  /*6500*/  @!UP0 UIADD3 UR10, UPT, UPT, UR12, -UR4, URZ ;  /* 0x800000040c0a8290 */ /* 0x000fe4000fffe0ff */
[----:B------:R-:W-:Y:S02]  /*6510*/  UIADD3 UR4, UPT, UPT, -UR5, URZ, URZ ;  /* 0x000000ff05047290 */ /* 0x000fe4000fffe1ff */
[----:B------:R-:W-:Y:S02]  /*6520*/  UIADD3 UR8, UPT, UPT, -UR6, URZ, URZ ;  /* 0x000000ff06087290 */ /* 0x000fe4000fffe1ff */
[----:B------:R-:W-:Y:S02]  /*6530*/  @!UP0 UIMAD UR6, UR10, UR42, UR5 ;  /* 0x0000002a0a0682a4 */ /* 0x000fe4000f8e0205 */
[----:B------:R-:W-:Y:S02]  /*6540*/  UIMAD UR13, UR16, UR4, UR13 ;  /* 0x00000004100d72a4 */ /* 0x000fe4000f8e020d */
[----:B------:R-:W-:Y:S01]  /*6550*/  UIMAD UR7, UR30, UR8, UR7 ;  /* 0x000000081e0772a4 */ /* 0x000fe2000f8e0207 */
[----:B------:R-:W-:Y:S02]  /*6560*/  @!UP0 UMOV UR5, UR9 ;  /* 0x0000000900058c82 */ /* 0x000fe40008000000 */
[----:B------:R-:W-:Y:S02]  /*6570*/  UIMAD UR13, UR5, UR16, UR13 ;  /* 0x00000010050d72a4 */ /* 0x000fe4000f8e020d */
[----:B------:R-:W-:Y:S11]  /*6580*/  UIMAD UR7, UR6, UR30, UR7 ;  /* 0x0000001e060772a4 */ /* 0x000ff6000f8e0207 */
[----:B------:R-:W-:Y:S01]  /*6590*/  @!UPT UIADD3 URZ, UPT, UPT, URZ, URZ, URZ ;  /* 0x000000fffffff290 */ /* 0x000fe2000fffe0ff */
.L_x_127:
[----:B------:R-:W3:Y:S01]  /*65a0*/  @!UP3 LDCU.128 UR20, c[0x0][0xb10] ;  /* 0x00016200ff14b7ac */ /* 0x000ee20008000c00 */
[----:B------:R-:W-:Y:S02]  /*65b0*/  ISETP.NE.U32.AND P0, PT, RZ, UR26, PT ;  /* 0x0000001aff007c0c */ /* 0x000fe4000bf05070 */
[----:B------:R-:W-:Y:S02]  /*65c0*/  SHF.L.U32 R2, R11, 0x1f, RZ ;  /* 0x0000001f0b027819 */ /* 0x000fe400000006ff */
[----:B------:R-:W-:Y:S01]  /*65d0*/  ISETP.NE.AND.EX P0, PT, RZ, UR27, PT, P0 ;  /* 0x0000001bff007c0c */ /* 0x000fe2000bf05300 */
[----:B------:R-:W4:Y:S01]  /*65e0*/  @!UP3 LDCU UR5, c[0x0][0xb0c] ;  /* 0x00016180ff05b7ac */ /* 0x000f220008000800 */
[----:B---3--:R-:W-:Y:S07]  /*65f0*/  UIMAD.WIDE.U32 UR8, UR13, UR20, URZ ;  /* 0x000000140d0872a5 */ /* 0x008fee000f8e00ff */
[----:B------:R-:W-:Y:S01]  /*6600*/  @!UP3 UMOV UR4, UR9 ;  /* 0x000000090004bc82 */ /* 0x000fe20008000000 */
[----:B----4-:R-:W-:Y:S02]  /*6610*/  @!UP3 UISETP.NE.AND UP0, UPT, UR5, 0x1, UPT ;  /* 0x000000010500b88c */ /* 0x010fe4000bf05270 */
[----:B------:R-:W-:Y:S02]  /*6620*/  @!UP3 USHF.R.U32.HI UR4, URZ, UR21, UR4 ;  /* 0x00000015ff04b299 */ /* 0x000fe40008011604 */
[----:B------:R-:W-:Y:S02]  /*6630*/  UIMAD.WIDE.U32 UR8, UR7, UR23, URZ ;  /* 0x00000017070872a5 */ /* 0x000fe4000f8e00ff */
[----:B------:R-:W-:Y:S02]  /*6640*/  @!UP3 USEL UR10, UR13, UR4, !UP0 ;  /* 0x000000040d0ab287 */ /* 0x000fe4000c000000 */
[----:B------:R-:W-:Y:S03]  /*6650*/  @!UP3 UISETP.NE.AND UP0, UPT, UR22, 0x1, UPT ;  /* 0x000000011600b88c */ /* 0x000fe6000bf05270 */
[----:B------:R-:W-:Y:S02]  /*6660*/  @!UP3 UMOV UR6, UR9 ;  /* 0x000000090006bc82 */ /* 0x000fe40008000000 */
[----:B------:R-:W3:Y:S02]  /*6670*/  @!UP3 LDCU UR4, c[0x0][0xb20] ;  /* 0x00016400ff04b7ac */ /* 0x000ee40008000800 */
[----:B---3--:R-:W-:Y:S04]  /*6680*/  @!UP3 USHF.R.U32.HI UR6, URZ, UR4, UR6 ;  /* 0x00000004ff06b299 */ /* 0x008fe80008011606 */
[----:B------:R-:W-:Y:S04]  /*6690*/  @!UP3 USEL UR6, UR7, UR6, !UP0 ;  /* 0x000000060706b287 */ /* 0x000fe8000c000000 */
[----:B------:R-:W-:Y:S02]  /*66a0*/  @!UP3 UIADD3 UR4, UPT, UPT, -UR10, UR6, URZ ;  /* 0x000000060a04b290 */ /* 0x000fe4000fffe1ff */
[----:B------:R-:W-:Y:S02]  /*66b0*/  @!UP3 UIADD3 UR6, UPT, UPT, UR10, -UR6, URZ ;  /* 0x800000060a06b290 */ /* 0x000fe4000fffe0ff */
[----:B------:R-:W-:Y:S02]  /*66c0*/  @!UP3 UIMAD UR13, UR4, UR5, UR13 ;  /* 0x00000005040db2a4 */ /* 0x000fe4000f8e020d */
[----:B------:R-:W-:Y:S01]  /*66d0*/  @!UP3 UIMAD UR7, UR6, UR22, UR7 ;  /* 0x000000160607b2a4 */ /* 0x000fe2000f8e0207 */
[----:B------:R-:W-:Y:S11]  /*66e0*/  BRA.U UP4, `(.L_x_128) ;  /* 0x0000000104107547 */ /* 0x000ff6000b800000 */
[----:B------:R-:W-:Y:S04]  /*66f0*/  MOV R4, UR37 ;  /* 0x0000002500047c02 */ /* 0x000fe80008000f00 */
[----:B------:R-:W-:Y:S04]  /*6700*/  SHF.L.U32 R4, R4, 0x1f, RZ ;  /* 0x0000001f04047819 */ /* 0x000fe800000006ff */
[----:B------:R-:W3:Y:S02]  /*6710*/  SYNCS.PHASECHK.TRANS64.TRYWAIT P1, [UR17+0x378], R4 ;  /* 0x00037804ff0075a7 */ /* 0x000ee40008021111 */
[----:B---3--:R-:W-:Y:S05]  /*6720*/  @!P1 BRA `(.L_x_129) ;  /* 0x0000003c00089947 */ /* 0x008fea0003800000 */
.L_x_128:
[----:B------:R-:W-:Y:S05]  /*6730*/  BRA.U !UP6, `(.L_x_130) ;  /* 0x000000010e387547 */ /* 0x000fea000b800000 */
[----:B------:R-:W-:Y:S01]  /*6740*/  UPLOP3.LUT UP1, UPT, UPT, UPT, UP5, 0x80, 0x8 ;  /* 0x000000000008789c */ /* 0x000fe20003f2f050 */
[----:B--2---:R-:W-:Y:S01]  /*6750*/  HFMA2 R0, -RZ, RZ, 0, 5.9604644775390625e-08 ;  /* 0x00000001ff007431 */ /* 0x004fe200000001ff */
[----:B------:R-:W2:Y:S01]  /*6760*/  LDCU.64 UR8, c[0x0][0x358] ;  /* 0x00006b00ff0877ac */ /* 0x000ea20008000a00 */
[----:B------:R-:W-:Y:S03]  /*6770*/  IMAD.MOV.U32 R80, RZ, RZ, 0x1 ;  /* 0x00000001ff507424 */ /* 0x000fe600078e00ff */
[----:B------:R-:W-:Y:S05]  /*6780*/  PLOP3.LUT P1, PT, PT, PT, UP1, 0x80, 0x8 ;  /* 0x000000000008781c */ /* 0x000fea0003f2f018 */
[----:B------:R-:W3:Y:S01]  /*6790*/  @UP1 LDCU.64 UR4, c[0x0][0x888] ;  /* 0x00011100ff0417ac */ /* 0x000ee20008000a00 */
[----:B------:R-:W-:Y:S07]  /*67a0*/  @UP1 UIMAD UR6, UR36, UR26, URZ ;  /* 0x0000001a240612a4 */ /* 0x000fee000f8e02ff */
[----:B------:R-:W-:Y:S01]  /*67b0*/  @!P1 PRMT R80, R0, 0x7610, R80 ;  /* 0x0000761000509816 */ /* 0x000fe20000000050 */
[----:B---3--:R-:W-:Y:S06]  /*67c0*/  @UP1 UIMAD.WIDE UR4, UR6, 0x4, UR4 ;  /* 0x00000004060418a5 */ /* 0x008fec000f8e0204 */
[----:B------:R-:W-:Y:S01]  /*67d0*/  IMAD.U32 R4, RZ, RZ, UR4 ;  /* 0x00000004ff047e24 */ /* 0x000fe2000f8e00ff */
[----:B------:R-:W-:Y:S04]  /*67e0*/  MOV R5, UR5 ;  /* 0x0000000500057c02 */ /* 0x000fe80008000f00 */
[----:B------:R-:W3:Y:S01]  /*67f0*/  @!UP1 LDCU UR4, c[0x0][0x880] ;  /* 0x00011000ff0497ac */ /* 0x000ee20008000800 */
[----:B--2--5:R4:W5:Y:S02]  /*6800*/  @P1 LDG.E R39, desc[UR8][R4.64] ;  /* 0x0000000804271981 */ /* 0x024964000c1e1900 */
[----:B---34-:R-:W-:Y:S07]  /*6810*/  @!P1 IMAD.U32 R39, RZ, RZ, UR4 ;  /* 0x00000004ff279e24 */ /* 0x018fee000f8e00ff */
.L_x_130:
[----:B-----5:R-:W-:Y:S01]  /*6820*/  @!P0 ISETP.EQ.AND P2, PT, R39, RZ, PT ;  /* 0x000000ff2700820c */ /* 0x020fe20003f42270 */
[----:B------:R-:W-:Y:S01]  /*6830*/  @!UPT UIADD3 URZ, UPT, UPT, URZ, URZ, URZ ;  /* 0x000000fffffff290 */ /* 0x000fe2000fffe0ff */
[----:B------:R-:W-:Y:S11]  /*6840*/  @!P0 BRA `(.L_x_131) ;  /* 0x0000000000148947 */ /* 0x000ff60003800000 */
[----:B------:R-:W-:Y:S02]  /*6850*/  LOP3.LUT P0, RZ, R80, 0xff, RZ, 0xc0, !PT ;  /* 0x000000ff50ff7812 */ /* 0x000fe4000780c0ff */
[----:B------:R-:W-:Y:S04]  /*6860*/  PLOP3.LUT P2, PT, PT, PT, UP1, 0x80, 0x8 ;  /* 0x000000000008781c */ /* 0x000fe80003f4f018 */
[----:B------:R-:W-:Y:S07]  /*6870*/  PLOP3.LUT P2, PT, P2, PT, PT, 0x8, 0x80 ;  /* 0x000000000080781c */ /* 0x000fee000174e170 */
[----:B------:R-:W-:Y:S11]  /*6880*/  @P0 ISETP.EQ.AND P2, PT, R39, RZ, PT ;  /* 0x000000ff2700020c */ /* 0x000ff60003f42270 */
[----:B------:R-:W-:Y:S02]  /*6890*/  @!UPT UIADD3 URZ, UPT, UPT, URZ, URZ, URZ ;  /* 0x000000fffffff290 */ /* 0x000fe4000fffe0ff */
.L_x_131:
[----:B------:R-:W3:Y:S01]  /*68a0*/  SYNCS.PHASECHK.TRANS64.TRYWAIT P0, [UR17+0x368], R2 ;  /* 0x00036802ff0075a7 */ /* 0x000ee20008001111 */
[----:B------:R-:W-:Y:S02]  /*68b0*/  ELECT P1, URZ, PT ;  /* 0x0000000000ff782f */ /* 0x000fe40003820000 */
[----:B------:R-:W-:Y:S01]  /*68c0*/  IADD3 R10, PT, PT, R10, 0x1, RZ ;  /* 0x000000010a0a7810 */ /* 0x000fe20007ffe0ff */
[----:B---3--:R-:W-:Y:S10]  /*68d0*/  @!P0 BRA `(.L_x_132) ;  /* 0x0000003800b48947 */ /* 0x008ff40003800000 */
.L_x_283:
[----:B------:R-:W-:Y:S01]  /*68e0*/  PLOP3.LUT P1, PT, P2, P1, PT, 0xf2, 0x2f ;  /* 0x00000000002f781c */ /* 0x000fe20001723e72 */
[----:B------:R-:W-:Y:S01]  /*68f0*/  UMOV UR18, 0x0 ;  /* 0x0000000000127882 */ /* 0x000fe20000000000 */
[----:B------:R-:W-:Y:S01]  /*6900*/  UMOV UR19, 0x10000000 ;  /* 0x1000000000137882 */ /* 0x000fe20000000000 */
[----:B------:R-:W-:Y:S01]  /*6910*/  UMOV UR12, UR36 ;  /* 0x00000024000c7c82 */ /* 0x000fe20008000000 */
[----:B------:R-:W-:Y:S01]  /*6920*/  LOP3.LUT R11, R11, 0x1, RZ, 0x3c, !PT ;  /* 0x000000010b0b7812 */ /* 0x000fe200078e3cff */
[----:B------:R-:W-:Y:S01]  /*6930*/  UMOV UR36, UR25 ;  /* 0x0000001900247c82 */ /* 0x000fe20008000000 */
[----:B------:R-:W-:Y:S07]  /*6940*/  UPLOP3.LUT UP4, UPT, UPT, UPT, UPT, 0x80, 0x8 ;  /* 0x000000000008789c */ /* 0x000fee0003f8f070 */
[----:B--2---:R-:W-:Y:S01]  /*6950*/  @!P1 IADD3 R2, P0, PT, R12, 0x580, RZ ;  /* 0x000005800c029810 */ /* 0x004fe20007f1e0ff */
[----:B------:R-:W-:Y:S03]  /*6960*/  VOTEU.ALL UP0, P1 ;  /* 0x0000000000ff7886 */ /* 0x000fe60000800000 */
[----:B------:R-:W-:Y:S01]  /*6970*/  @!P1 R2UR UR5, R2 ;  /* 0x00000000020592ca */ /* 0x000fe200000e0000 */
[----:B------:R-:W-:Y:S01]  /*6980*/  @!P1 IMAD.X R0, RZ, RZ, R13, P0 ;  /* 0x000000ffff009224 */ /* 0x000fe200000e060d */
[----:B------:R-:W-:Y:S01]  /*6990*/  @!UP0 USHF.L.U32 UR10, UR45, 0x6, URZ ;  /* 0x000000062d0a8899 */ /* 0x000fe200080006ff */
[----:B------:R-:W-:Y:S01]  /*69a0*/  ISETP.NE.AND P0, PT, R10, 0x2, PT ;  /* 0x000000020a00780c */ /* 0x000fe20003f05270 */
[----:B------:R-:W-:Y:S02]  /*69b0*/  @!UP0 USHF.L.U32 UR11, UR46, 0x6, URZ ;  /* 0x000000062e0b8899 */ /* 0x000fe400080006ff */
[----:B------:R-:W-:Y:S01]  /*69c0*/  @!P1 R2UR UR4, R0 ;  /* 0x00000000000492ca */ /* 0x000fe200000e0000 */
[----:B------:R-:W-:Y:S01]  /*69d0*/  @!UP0 UIADD3 UR8, UPT, UPT, UR17, 0x600, URZ ;  /* 0x0000060011088890 */ /* 0x000fe2000fffe0ff */
[----:B------:R-:W-:Y:S01]  /*69e0*/  SEL R0, RZ, 0x1, P0 ;  /* 0x00000001ff007807 */ /* 0x000fe20000000000 */
[----:B------:R-:W-:Y:S01]  /*69f0*/  @!UP0 UIADD3 UR9, UPT, UPT, UR17, 0x360, URZ ;  /* 0x0000036011098890 */ /* 0x000fe2000fffe0ff */
[----:B------:R-:W-:Y:S01]  /*6a00*/  SEL R10, R10, RZ, P0 ;  /* 0x000000ff0a0a7207 */ /* 0x000fe20000000000 */
[----:B------:R-:W-:Y:S01]  /*6a10*/  VOTEU.ALL UP0, P1 ;  /* 0x0000000000ff7886 */ /* 0x000fe20000800000 */
[----:B------:R-:W-:Y:S01]  /*6a20*/  LOP3.LUT R9, R9, R0, RZ, 0x3c, !PT ;  /* 0x0000000009097212 */ /* 0x000fe200078e3cff */
[----:B------:R-:W-:Y:S01]  /*6a30*/  IMAD.U32 R4, RZ, RZ, UR5 ;  /* 0x00000005ff047e24 */ /* 0x000fe2000f8e00ff */
[----:B------:R-:W-:Y:S02]  /*6a40*/  UIADD3 UR45, UPT, UPT, UR7, UR57, URZ ;  /* 0x00000039072d7290 */ /* 0x000fe4000fffe0ff */
[----:B------:R-:W-:Y:S03]  /*6a50*/  UIADD3 UR46, UPT, UPT, UR13, UR60, URZ ;  /* 0x0000003c0d2e7290 */ /* 0x000fe6000fffe0ff */
[----:B------:R-:W-:Y:S01]  /*6a60*/  IMAD.U32 R5, RZ, RZ, UR4 ;  /* 0x00000004ff057e24 */ /* 0x000fe2000f8e00ff */
[----:B------:R-:W-:Y:S04]  /*6a70*/  @!P1 R2UR UR4, R4 ;  /* 0x00000000040492ca */ /* 0x000fe800000e0000 */
[----:B------:R-:W-:Y:S11]  /*6a80*/  @!P1 R2UR UR5, R5 ;  /* 0x00000000050592ca */ /* 0x000ff600000e0000 */
[----:B------:R-:W-:Y:S02]  /*6a90*/  @!UPT UIADD3 URZ, UPT, UPT, URZ, URZ, URZ ;  /* 0x000000fffffff290 */ /* 0x000fe4000fffe0ff */
[----:B------:R2:W-:Y:S01]  /*6aa0*/  @!UP0 UTMALDG.3D [UR8], [UR4], desc[UR18] ;  /* 0x00001208040085b4 */ /* 0x0005e20008011000 */
[----:B------:R2:W-:Y:S01]  /*6ab0*/  @!P1 SYNCS.ARRIVE.TRANS64.RED.A0TR RZ, [UR17+0x360], R3 ;  /* 0x00036003ffff99a7 */ /* 0x0005e20008300411 */
[----:B------:R-:W-:Y:S01]  /*6ac0*/  SYNCS.ARRIVE.TRANS64.RED.A1T0 RZ, [UR48], RZ ;  /* 0x000000ffffff79a7 */ /* 0x000fe20008100430 */
[----:B------:R-:W-:Y:S05]  /*6ad0*/  BRA.U UP2, `(.L_x_133) ;  /* 0xfffffff502747547 */ /* 0x000fea000b83ffff */
[----:B------:R-:W-:Y:S07]  /*6ae0*/  MOV R0, UR17 ;  /* 0x0000001100007c02 */ /* 0x000fee0008000f00 */
.L_x_134:
[----:B---3--:R-:W-:-:S04]  /*6af0*/  SHF.L.U32 R2, R11, 0x1f, RZ ;  /* 0x0000001f0b027819 */ /* 0x008fc800000006ff */
[----:B------:R3:W4:Y:S03]  /*6b00*/  SYNCS.PHASECHK.TRANS64.TRYWAIT P0, [R0+URZ+0x368], R2 ;  /* 0x00036802000075a7 */ /* 0x00072600080011ff */
[----:B----4-:R-:W-:Y:S05]  /*6b10*/  @!P0 NANOSLEEP.SYNCS 0x989680 ;  /* 0x009896800000895d */ /* 0x010fea0003900000 */
[----:B------:R-:W4:Y:S02]  /*6b20*/  @!P0 SYNCS.PHASECHK.TRANS64 P0, [R0+URZ+0x368], R2 ;  /* 0x00036802000085a7 */ /* 0x000f2400080010ff */
[----:B-12-4-:R-:W-:Y:S05]  /*6b30*/  @P0 EXIT ;  /* 0x000000000000094d */ /* 0x016fea0003800000 */
[----:B------:R-:W-:Y:S05]  /*6b40*/  BRA `(.L_x_134) ;  /* 0xfffffffc00e87947 */ /* 0x000fea000383ffff */
.L_x_125:
[----:B------:R-:W-:-:S06]  /*6b50*/  UISETP.GE.AND UP0, UPT, UR18, 0x4, UPT ;  /* 0x000000041200788c */ /* 0x000fcc000bf06270 */
[----:B------:R-:W-:-:S13]  /*6b60*/  PLOP3.LUT P0, PT, PT, PT, UP0, 0x80, 0x8 ;  /* 0x000000000008781c */ /* 0x000fda0003f0f008 */
[----:B-1----:R-:W-:Y:S05]  /*6b70*/  @!P0 EXIT ;  /* 0x000000000000894d */ /* 0x002fea0003800000 */
[----:B------:R-:W-:Y:S01]  /*6b80*/  BAR.SYNC.DEFER_BLOCKING 0x6, 0xa0 ;  /* 0x0182800000007b1d */ /* 0x000fe20000010000 */
[C---:B------:R-:W-:Y:S01]  /*6b90*/  IMAD.SHL.U32 R7, R69.reuse, 0x40, RZ ;  /* 0x0000004045077824 */ /* 0x040fe200078e00ff */
[----:B------:R-:W-:Y:S01]  /*6ba0*/  CS2R R84, SRZ ;  /* 0x0000000000547805 */ /* 0x000fe2000001ff00 */
[C---:B------:R-:W-:Y:S01]  /*6bb0*/  IMAD.SHL.U32 R4, R69.reuse, 0x20, RZ ;  /* 0x0000002045047824 */ /* 0x040fe200078e00ff */
[----:B------:R-:W-:Y:S01]  /*6bc0*/  CS2R R82, SRZ ;  /* 0x0000000000527805 */ /* 0x000fe2000001ff00 */
[----:B------:R-:W-:Y:S01]  /*6bd0*/  IMAD.SHL.U32 R5, R69, 0x8, RZ ;  /* 0x0000000845057824 */ /* 0x000fe200078e00ff */
[----:B------:R-:W-:Y:S01]  /*6be0*/  UMOV UR44, 0x400 ;  /* 0x00000400002c7882 */ /* 0x000fe20000000000 */
[----:B------:R-:W-:Y:S01]  /*6bf0*/  LOP3.LUT R6, R7, 0x180, RZ, 0xc0, !PT ;  /* 0x0000018007067812 */ /* 0x000fe200078ec0ff */
[----:B------:R-:W-:Y:S01]  /*6c00*/  ULEA UR44, UR48, UR44, 0x18 ;  /* 0x0000002c302c7291 */ /* 0x000fe2000f8ec0ff */
[----:B------:R-:W-:Y:S01]  /*6c10*/  LOP3.LUT R4, R4, 0xc00, RZ, 0xc0, !PT ;  /* 0x00000c0004047812 */ /* 0x000fe200078ec0ff */
[----:B------:R-:W1:Y:S01]  /*6c20*/  LDC.64 R74, c[0x0][0x888] ;  /* 0x00022200ff4a7b82 */ /* 0x000e620000000a00 */
[----:B------:R-:W-:Y:S01]  /*6c30*/  LOP3.LUT R5, R6, 0x30, R5, 0xf8, !PT ;  /* 0x0000003006057812 */ /* 0x000fe200078ef805 */
[C---:B------:R-:W-:Y:S01]  /*6c40*/  IMAD.SHL.U32 R6, R69.reuse, 0x2, RZ ;  /* 0x0000000245067824 */ /* 0x040fe200078e00ff */
[--C-:B------:R-:W-:Y:S01]  /*6c50*/  LOP3.LUT R4, R4, 0x40, R7.reuse, 0xf8, !PT ;  /* 0x0000004004047812 */ /* 0x100fe200078ef807 */
[C---:B------:R-:W-:Y:S01]  /*6c60*/  IMAD.U32 R37, R69.reuse, 0x10000, RZ ;  /* 0x0001000045257824 */ /* 0x040fe200078e00ff */
[----:B------:R-:W-:Y:S01]  /*6c70*/  UIADD3 UR4, UPT, UPT, UR44, 0x1600, URZ ;  /* 0x000016002c047890 */ /* 0x000fe2000fffe0ff */
[----:B------:R-:W-:Y:S01]  /*6c80*/  IMAD.SHL.U32 R78, R69, 0x10, RZ ;  /* 0x00000010454e7824 */ /* 0x000fe200078e00ff */
[----:B------:R-:W-:Y:S01]  /*6c90*/  LOP3.LUT R5, R5, 0x20, R6, 0x78, !PT ;  /* 0x0000002005057812 */ /* 0x000fe200078e7806 */
[----:B------:R-:W2:Y:S01]  /*6ca0*/  LDC.64 R76, c[0x0][0x890] ;  /* 0x00022400ff4c7b82 */ /* 0x000ea20000000a00 */
[----:B------:R-:W-:Y:S01]  /*6cb0*/  LOP3.LUT R4, R4, 0x200, R7, 0xf8, !PT ;  /* 0x0000020004047812 */ /* 0x000fe200078ef807 */
[----:B------:R-:W-:Y:S01]  /*6cc0*/  IMAD.MOV.U32 R36, RZ, RZ, RZ ;  /* 0x000000ffff247224 */ /* 0x000fe200078e00ff */
[----:B------:R-:W-:Y:S01]  /*6cd0*/  LOP3.LUT R37, R37, 0x600000, RZ, 0xc0, !PT ;  /* 0x0060000025257812 */ /* 0x000fe200078ec0ff */
[----:B------:R-:W-:Y:S01]  /*6ce0*/  IMAD.U32 R86, RZ, RZ, UR4 ;  /* 0x00000004ff567e24 */ /* 0x000fe2000f8e00ff */
[----:B------:R-:W-:Y:S01]  /*6cf0*/  LOP3.LUT R79, R4, R5, RZ, 0xfc, !PT ;  /* 0x00000005044f7212 */ /* 0x000fe200078efcff */
[----:B------:R-:W3:Y:S01]  /*6d00*/  LDS R0, [UR44+0x430] ;  /* 0x0004302cff007984 */ /* 0x000ee20008000800 */
[----:B------:R-:W-:Y:S01]  /*6d10*/  LOP3.LUT R78, R78, 0x20, RZ, 0xc0, !PT ;  /* 0x000000204e4e7812 */ /* 0x000fe200078ec0ff */
[----:B------:R-:W4:Y:S01]  /*6d20*/  LDC.64 R72, c[0x0][0x8b0] ;  /* 0x00022c00ff487b82 */ /* 0x000f220000000a00 */
[----:B------:R-:W1:Y:S01]  /*6d30*/  LDCU UR50, c[0x0][0x370] ;  /* 0x00006e00ff3277ac */ /* 0x000e620008000800 */
[----:B------:R-:W-:Y:S01]  /*6d40*/  VIADD R4, R79, UR44 ;  /* 0x0000002c4f047c36 */ /* 0x000fe20008000000 */
[----:B------:R-:W1:Y:S04]  /*6d50*/  LDCU.64 UR62, c[0x0][0x348] ;  /* 0x00006900ff3e77ac */ /* 0x000e680008000a00 */
[----:B------:R-:W-:Y:S01]  /*6d60*/  IADD3 R78, PT, PT, -R78, 0x600, R4 ;  /* 0x000006004e4e7810 */ /* 0x000fe20007ffe104 */
[----:B------:R-:W1:Y:S01]  /*6d70*/  LDC.64 R70, c[0x0][0x8a8] ;  /* 0x00022a00ff467b82 */ /* 0x000e620000000a00 */
[----:B------:R-:W1:Y:S01]  /*6d80*/  LDCU UR43, c[0x0][0xb0c] ;  /* 0x00016180ff2b77ac */ /* 0x000e620008000800 */
[----:B------:R-:W1:Y:S01]  /*6d90*/  LDCU UR39, c[0x0][0xb30] ;  /* 0x00016600ff2777ac */ /* 0x000e620008000800 */
[----:B------:R-:W1:Y:S01]  /*6da0*/  LDCU.64 UR58, c[0x0][0x888] ;  /* 0x00011100ff3a77ac */ /* 0x000e620008000a00 */
[----:B------:R-:W1:Y:S01]  /*6db0*/  LDCU.64 UR40, c[0x0][0xb28] ;  /* 0x00016500ff2877ac */ /* 0x000e620008000a00 */
[----:B------:R-:W1:Y:S01]  /*6dc0*/  LDCU.128 UR52, c[0x0][0xb10] ;  /* 0x00016200ff3477ac */ /* 0x000e620008000c00 */
[----:B------:R-:W1:Y:S01]  /*6dd0*/  LDCU UR49, c[0x0][0x374] ;  /* 0x00006e80ff3177ac */ /* 0x000e620008000800 */
[----:B------:R-:W-:Y:S01]  /*6de0*/  UIADD3 UR56, UPT, UPT, UR44, 0x600, URZ ;  /* 0x000006002c387890 */ /* 0x000fe2000fffe0ff */
[----:B---3--:R-:W-:-:S11]  /*6df0*/  IMAD.IADD R37, R0, 0x1, R37 ;  /* 0x0000000100257824 */ /* 0x008fd600078e0225 */
.L_x_152:
[----:B------:R-:W-:Y:S02]  /*6e00*/  LEA R3, R82, UR44, 0x3 ;  /* 0x0000002c52037c11 */ /* 0x000fe4000f8e18ff */
[----:B------:R-:W-:Y:S02]  /*6e10*/  SHF.L.U32 R0, R84, 0x1f, RZ ;  /* 0x0000001f54007819 */ /* 0x000fe400000006ff */
[----:B-1----:R-:W-:Y:S02]  /*6e20*/  LEA R4, R82, UR44, 0x4 ;  /* 0x0000002c52047c11 */ /* 0x002fe4000f8e20ff */
[----:B------:R-:W3:Y:S02]  /*6e30*/  SYNCS.PHASECHK.TRANS64.TRYWAIT P0, [R3+URZ+0x380], R0 ;  /* 0x00038000030075a7 */ /* 0x000ee400080011ff */
[----:B--23--:R-:W-:Y:S05]  /*6e40*/  @!P0 BRA `(.L_x_135) ;  /* 0x0000003400708947 */ /* 0x00cfea0003800000 */
.L_x_284:
[----:B------:R-:W1:Y:S01]  /*6e50*/  LDS.128 R4, [R4+0x410] ;  /* 0x0004100004047984 */ /* 0x000e620000000c00 */
[----:B------:R-:W-:Y:S01]  /*6e60*/  UISETP.GE.AND UP0, UPT, UR42, 0x1, UPT ;  /* 0x000000012a00788c */ /* 0x000fe2000bf06270 */
[----:B------:R-:W-:Y:S01]  /*6e70*/  @!PT LDS RZ, [RZ] ;  /* 0x00000000fffff984 */ /* 0x000fe20000000800 */
[----:B------:R-:W-:Y:S01]  /*6e80*/  @!PT LDS RZ, [RZ] ;  /* 0x00000000fffff984 */ /* 0x000fe20000000800 */
[----:B------:R-:W-:Y:S01]  /*6e90*/  @!PT LDS RZ, [RZ] ;  /* 0x00000000fffff984 */ /* 0x000fe20000000800 */
[----:B------:R-:W-:Y:S01]  /*6ea0*/  @!PT LDS RZ, [RZ] ;  /* 0x00000000fffff984 */ /* 0x000fe20000000800 */
[----:B------:R2:W-:Y:S06]  /*6eb0*/  MEMBAR.ALL.CTA ;  /* 0x0000000000007992 */ /* 0x0005ec0000008000 */
[----:B--2---:R-:W2:Y:S01]  /*6ec0*/  FENCE.VIEW.ASYNC.S ;  /* 0x00000000000073c6 */ /* 0x004ea20000000000 */
[----:B-1----:R-:W-:Y:S11]  /*6ed0*/  LOP3.LUT P0, RZ, R6, 0x1, RZ, 0xc0, !PT ;  /* 0x0000000106ff7812 */ /* 0x002ff6000780c0ff */
[----:B------:R-:W-:Y:S02]  /*6ee0*/  @!UPT UIADD3 URZ, UPT, UPT, URZ, URZ, URZ ;  /* 0x000000fffffff290 */ /* 0x000fe4000fffe0ff */
[----:B--2---:R-:W-:Y:S01]  /*6ef0*/  VOTEU.ANY UP1, P0 ;  /* 0x0000000000ff7886 */ /* 0x004fe20000020100 */
[----:B------:R-:W-:Y:S01]  /*6f00*/  PLOP3.LUT P0, PT, PT, PT, UP1, 0x80, 0x8 ;  /* 0x000000000008781c */ /* 0x000fe20003f0f018 */
[----:B------:R-:W-:Y:S11]  /*6f10*/  UP2UR UR47, UPR, URZ, 0x2 ;  /* 0x00000002ff2f7883 */ /* 0x000ff60008000000 */
[----:B------:R-:W-:Y:S01]  /*6f20*/  @!UPT UIADD3 URZ, UPT, UPT, URZ, URZ, URZ ;  /* 0x000000fffffff290 */ /* 0x000fe2000fffe0ff */
[----:B---3--:R-:W-:Y:S02]  /*6f30*/  @P0 SHF.R.U32.HI R0, RZ, 0x10, R5 ;  /* 0x00000010ff000819 */ /* 0x008fe40000011605 */
        /* <DEDUP_REMOVED lines=12> */
[----:B------:R-:W2:Y:S01]  /*7000*/  LDCU UR12, c[0x0][0xb20] ;  /* 0x00016400ff0c77ac */ /* 0x000ea20008000800 */
[----:B------:R-:W-:Y:S02]  /*7010*/  UIMAD.WIDE.U32 UR4, UR49, UR55, URZ ;  /* 0x00000037310472a5 */ /* 0x000fe4000f8e00ff */
[----:B------:R-:W-:Y:S02]  /*7020*/  UIMAD.WIDE.U32 UR6, UR50, UR52, URZ ;  /* 0x00000034320672a5 */ /* 0x000fe4000f8e00ff */
[----:B------:R-:W-:Y:S02]  /*7030*/  UISETP.NE.AND UP0, UPT, UR54, 0x1, UPT ;  /* 0x000000013600788c */ /* 0x000fe4000bf05270 */
[----:B------:R-:W-:Y:S02]  /*7040*/  UIMAD.WIDE.U32 UR8, UR37, UR55, URZ ;  /* 0x00000037250872a5 */ /* 0x000fe4000f8e00ff */
[----:B------:R-:W-:Y:S02]  /*7050*/  UIMAD.WIDE.U32 UR10, UR38, UR52, URZ ;  /* 0x00000034260a72a5 */ /* 0x000fe4000f8e00ff */
[----:B------:R-:W-:Y:S02]  /*7060*/  UISETP.NE.AND UP1, UPT, UR43, 0x1, UPT ;  /* 0x000000012b00788c */ /* 0x000fe4000bf25270 */
[----:B------:R-:W-:Y:S01]  /*7070*/  UISETP.NE.AND UP2, UPT, UR42, 0x1, UPT ;  /* 0x000000012a00788c */ /* 0x000fe2000bf45270 */
[----:B------:R-:W-:Y:S02]  /*7080*/  UMOV UR4, UR5 ;  /* 0x0000000500047c82 */ /* 0x000fe40008000000 */
[----:B--2---:R-:W-:Y:S03]  /*7090*/  USHF.R.U32.HI UR5, URZ, UR12, UR4 ;  /* 0x0000000cff057299 */ /* 0x004fe60008011604 */
[----:B------:R-:W-:Y:S02]  /*70a0*/  UMOV UR4, UR7 ;  /* 0x0000000700047c82 */ /* 0x000fe40008000000 */
[----:B------:R-:W-:Y:S02]  /*70b0*/  USHF.R.U32.HI UR7, URZ, UR53, UR4 ;  /* 0x00000035ff077299 */ /* 0x000fe40008011604 */
[----:B------:R-:W-:Y:S02]  /*70c0*/  USEL UR4, UR49, UR5, !UP0 ;  /* 0x0000000531047287 */ /* 0x000fe4000c000000 */
[----:B------:R-:W-:Y:S01]  /*70d0*/  USEL UR7, UR50, UR7, !UP1 ;  /* 0x0000000732077287 */ /* 0x000fe2000c800000 */
[----:B------:R-:W-:Y:S01]  /*70e0*/  UMOV UR5, UR9 ;  /* 0x0000000900057c82 */ /* 0x000fe20008000000 */
[----:B------:R-:W-:Y:S02]  /*70f0*/  UIMAD.WIDE.U32 UR8, UR4, UR40, URZ ;  /* 0x00000028040872a5 */ /* 0x000fe4000f8e00ff */
[----:B------:R-:W-:Y:S03]  /*7100*/  USHF.R.U32.HI UR6, URZ, UR12, UR5 ;  /* 0x0000000cff067299 */ /* 0x000fe60008011605 */
[----:B------:R-:W-:Y:S01]  /*7110*/  UMOV UR5, UR11 ;  /* 0x0000000b00057c82 */ /* 0x000fe20008000000 */
[----:B------:R-:W-:Y:S02]  /*7120*/  UIMAD.WIDE.U32 UR10, UR7, UR40, URZ ;  /* 0x00000028070a72a5 */ /* 0x000fe4000f8e00ff */
[----:B------:R-:W-:Y:S02]  /*7130*/  USHF.R.U32.HI UR12, URZ, UR53, UR5 ;  /* 0x00000035ff0c7299 */ /* 0x000fe40008011605 */
[----:B------:R-:W-:Y:S01]  /*7140*/  USEL UR6, UR37, UR6, !UP0 ;  /* 0x0000000625067287 */ /* 0x000fe2000c000000 */
[----:B------:R-:W-:Y:S02]  /*7150*/  UMOV UR5, UR9 ;  /* 0x0000000900057c82 */ /* 0x000fe40008000000 */
[----:B------:R-:W-:Y:S01]  /*7160*/  UMOV UR10, UR11 ;  /* 0x0000000b000a7c82 */ /* 0x000fe20008000000 */
[----:B------:R-:W-:Y:S02]  /*7170*/  @UP2 USHF.R.U32.HI UR4, URZ, UR41, UR5 ;  /* 0x00000029ff042299 */ /* 0x000fe40008011605 */
[----:B------:R-:W-:Y:S02]  /*7180*/  @UP2 USHF.R.U32.HI UR7, URZ, UR41, UR10 ;  /* 0x00000029ff072299 */ /* 0x000fe4000801160a */
[----:B------:R-:W-:Y:S02]  /*7190*/  UIMAD UR4, UR42, UR4, URZ ;  /* 0x000000042a0472a4 */ /* 0x000fe4000f8e02ff */
[----:B------:R-:W-:Y:S02]  /*71a0*/  UIMAD.WIDE.U32 UR10, UR6, UR40, URZ ;  /* 0x00000028060a72a5 */ /* 0x000fe4000f8e00ff */
[----:B------:R-:W-:Y:S02]  /*71b0*/  USEL UR5, UR38, UR12, !UP1 ;  /* 0x0000000c26057287 */ /* 0x000fe4000c800000 */
[----:B------:R-:W-:Y:S02]  /*71c0*/  UIMAD UR8, UR42, UR7, URZ ;  /* 0x000000072a0872a4 */ /* 0x000fe4000f8e02ff */
[----:B------:R-:W-:Y:S03]  /*71d0*/  UISETP.GE.AND UP0, UPT, UR6, UR4, UPT ;  /* 0x000000040600728c */ /* 0x000fe6000bf06270 */
[----:B------:R-:W-:Y:S01]  /*71e0*/  UMOV UR4, UR11 ;  /* 0x0000000b00047c82 */ /* 0x000fe20008000000 */
[----:B------:R-:W-:Y:S02]  /*71f0*/  UISETP.GE.OR UP0, UPT, UR5, UR8, UP0 ;  /* 0x000000080500728c */ /* 0x000fe40008706670 */
[----:B------:R-:W-:Y:S02]  /*7200*/  USHF.R.U32.HI UR4, URZ, UR41, UR4 ;  /* 0x00000029ff047299 */ /* 0x000fe40008011604 */
[----:B------:R-:W-:Y:S02]  /*7210*/  UIMAD.WIDE.U32 UR8, UR5, UR40, URZ ;  /* 0x00000028050872a5 */ /* 0x000fe4000f8e00ff */
[----:B------:R-:W-:Y:S02]  /*7220*/  USEL UR11, UR6, UR4, !UP2 ;  /* 0x00000004060b7287 */ /* 0x000fe4000d000000 */
[----:B------:R-:W-:Y:S02]  /*7230*/  UIADD3 UR8, UPT, UPT, -UR5, URZ, URZ ;  /* 0x000000ff05087290 */ /* 0x000fe4000fffe1ff */
[----:B------:R-:W-:Y:S01]  /*7240*/  UIADD3 UR10, UPT, UPT, -UR11, URZ, URZ ;  /* 0x000000ff0b0a7290 */ /* 0x000fe2000fffe1ff */
[----:B------:R-:W-:Y:S01]  /*7250*/  @!UP0 UMOV UR4, UR9 ;  /* 0x0000000900048c82 */ /* 0x000fe20008000000 */
[----:B------:R-:W-:Y:S02]  /*7260*/  UIADD3 UR9, UPT, UPT, -UR6, URZ, URZ ;  /* 0x000000ff06097290 */ /* 0x000fe4000fffe1ff */
[----:B------:R-:W-:Y:S02]  /*7270*/  @!UP0 USHF.R.U32.HI UR4, URZ, UR41, UR4 ;  /* 0x00000029ff048299 */ /* 0x000fe40008011604 */
[----:B------:R-:W-:Y:S02]  /*7280*/  UIMAD UR10, UR42, UR10, UR6 ;  /* 0x0000000a2a0a72a4 */ /* 0x000fe4000f8e0206 */
[----:B------:R-:W-:Y:S04]  /*7290*/  @!UP0 USEL UR4, UR5, UR4, !UP2 ;  /* 0x0000000405048287 */ /* 0x000fe8000d000000 */
[----:B------:R-:W-:Y:S02]  /*72a0*/  @!UP0 UIMAD UR10, UR7, UR10, UR4 ;  /* 0x0000000a070a82a4 */ /* 0x000fe4000f8e0204 */
[----:B------:R-:W-:Y:S02]  /*72b0*/  @!UP0 UIADD3 UR11, UPT, UPT, UR11, -UR4, URZ ;  /* 0x800000040b0b8290 */ /* 0x000fe4000fffe0ff */
[----:B------:R-:W-:Y:S02]  /*72c0*/  UIMAD UR7, UR43, UR8, UR38 ;  /* 0x000000082b0772a4 */ /* 0x000fe4000f8e0226 */
[----:B------:R-:W-:Y:S02]  /*72d0*/  @!UP0 UIMAD UR6, UR11, UR42, UR5 ;  /* 0x0000002a0b0682a4 */ /* 0x000fe4000f8e0205 */
[----:B------:R-:W-:Y:S01]  /*72e0*/  UIMAD UR4, UR54, UR9, UR37 ;  /* 0x00000009360472a4 */ /* 0x000fe2000f8e0225 */
[----:B------:R-:W-:Y:S02]  /*72f0*/  @!UP0 UMOV UR5, UR10 ;  /* 0x0000000a00058c82 */ /* 0x000fe40008000000 */
[----:B------:R-:W-:Y:S02]  /*7300*/  UIMAD UR38, UR5, UR43, UR7 ;  /* 0x0000002b052672a4 */ /* 0x000fe4000f8e0207 */
[----:B------:R-:W-:Y:S11]  /*7310*/  UIMAD UR37, UR6, UR54, UR4 ;  /* 0x00000036062572a4 */ /* 0x000ff6000f8e0204 */
[----:B------:R-:W-:Y:S01]  /*7320*/  @!UPT UIADD3 URZ, UPT, UPT, URZ, URZ, URZ ;  /* 0x000000fffffff290 */ /* 0x000fe2000fffe0ff */
.L_x_136:
[----:B------:R-:W-:Y:S01]  /*7330*/  UISETP.NE.AND UP0, UPT, UR39, 0x1, UPT ;  /* 0x000000012700788c */ /* 0x000fe2000bf05270 */
[----:B------:R-:W-:Y:S10]  /*7340*/  IADD3 R82, PT, PT, R82, 0x1, RZ ;  /* 0x0000000152527810 */ /* 0x000ff40007ffe0ff */
[----:B------:R-:W2:Y:S01]  /*7350*/  @!UP0 LDCU.128 UR12, c[0x0][0xb10] ;  /* 0x00016200ff0c87ac */ /* 0x000ea20008000c00 */
[----:B------:R-:W3:Y:S01]  /*7360*/  @!UP0 LDCU UR5, c[0x0][0xb0c] ;  /* 0x00016180ff0587ac */ /* 0x000ee20008000800 */
[----:B------:R-:W4:Y:S01]  /*7370*/  @!UP0 LDCU UR10, c[0x0][0xb20] ;  /* 0x00016400ff0a87ac */ /* 0x000f220008000800 */
[----:B--2---:R-:W-:Y:S02]  /*7380*/  UIMAD.WIDE.U32 UR8, UR38, UR12, URZ ;  /* 0x0000000c260872a5 */ /* 0x004fe4000f8e00ff */
[----:B------:R-:W-:Y:S02]  /*7390*/  UIMAD.WIDE.U32 UR6, UR37, UR15, URZ ;  /* 0x0000000f250672a5 */ /* 0x000fe4000f8e00ff */
[----:B------:R-:W-:Y:S03]  /*73a0*/  @!UP0 UISETP.NE.AND UP1, UPT, UR14, 0x1, UPT ;  /* 0x000000010e00888c */ /* 0x000fe6000bf25270 */
[----:B------:R-:W-:Y:S01]  /*73b0*/  @!UP0 UMOV UR4, UR9 ;  /* 0x0000000900048c82 */ /* 0x000fe20008000000 */
[----:B---3--:R-:W-:Y:S02]  /*73c0*/  @!UP0 UISETP.NE.AND UP2, UPT, UR5, 0x1, UPT ;  /* 0x000000010500888c */ /* 0x008fe4000bf45270 */
[----:B------:R-:W-:Y:S01]  /*73d0*/  @!UP0 USHF.R.U32.HI UR4, URZ, UR13, UR4 ;  /* 0x0000000dff048299 */ /* 0x000fe20008011604 */
[----:B------:R-:W-:Y:S02]  /*73e0*/  @!UP0 UMOV UR6, UR7 ;  /* 0x0000000700068c82 */ /* 0x000fe40008000000 */
[----:B----4-:R-:W-:Y:S02]  /*73f0*/  @!UP0 USHF.R.U32.HI UR6, URZ, UR10, UR6 ;  /* 0x0000000aff068299 */ /* 0x010fe40008011606 */
[----:B------:R-:W-:Y:S02]  /*7400*/  @!UP0 USEL UR7, UR38, UR4, !UP2 ;  /* 0x0000000426078287 */ /* 0x000fe4000d000000 */
[----:B------:R-:W-:Y:S04]  /*7410*/  @!UP0 USEL UR6, UR37, UR6, !UP1 ;  /* 0x0000000625068287 */ /* 0x000fe8000c800000 */
[----:B------:R-:W-:Y:S02]  /*7420*/  @!UP0 UIADD3 UR4, UPT, UPT, -UR7, UR6, URZ ;  /* 0x0000000607048290 */ /* 0x000fe4000fffe1ff */
[----:B------:R-:W-:Y:S02]  /*7430*/  @!UP0 UIADD3 UR6, UPT, UPT, UR7, -UR6, URZ ;  /* 0x8000000607068290 */ /* 0x000fe4000fffe0ff */
[----:B------:R-:W-:Y:S02]  /*7440*/  @!UP0 UIMAD UR38, UR4, UR5, UR38 ;  /* 0x00000005042682a4 */ /* 0x000fe4000f8e0226 */
[----:B------:R-:W-:Y:S02]  /*7450*/  @!UP0 UIMAD UR37, UR6, UR14, UR37 ;  /* 0x0000000e062582a4 */ /* 0x000fe4000f8e0225 */
[----:B------:R-:W-:Y:S09]  /*7460*/  ULOP3.LUT UP0, URZ, UR56, 0x1b0, URZ, 0xc0, !UPT ;  /* 0x000001b038ff7892 */ /* 0x000ff2000f80c0ff */
[----:B------:R-:W-:Y:S05]  /*7470*/  BRA.U !UP0, `(.L_x_137) ;  /* 0x0000000108407547 */ /* 0x000fea000b800000 */
[----:B------:R-:W2:Y:S01]  /*7480*/  LDCU.64 UR8, c[0x4][0x80] ;  /* 0x01001000ff0877ac */ /* 0x000ea20008000a00 */
[----:B------:R-:W-:Y:S01]  /*7490*/  MOV R3, 0x0 ;  /* 0x0000000000037802 */ /* 0x000fe20000000f00 */
[----:B------:R-:W-:Y:S02]  /*74a0*/  HFMA2 R12, -RZ, RZ, 0, 5.9604644775390625e-08 ;  /* 0x00000001ff0c7431 */ /* 0x000fe400000001ff */
[----:B------:R-:W-:Y:S02]  /*74b0*/  IMAD.MOV.U32 R8, RZ, RZ, 0x70 ;  /* 0x00000070ff087424 */ /* 0x000fe400078e00ff */
[----:B------:R-:W-:Y:S01]  /*74c0*/  IMAD.MOV.U32 R13, RZ, RZ, RZ ;  /* 0x000000ffff0d7224 */ /* 0x000fe200078e00ff */
[----:B------:R-:W3:Y:S01]  /*74d0*/  LDCU.64 UR6, c[0x4][0x88] ;  /* 0x01001100ff0677ac */ /* 0x000ee20008000a00 */
[----:B------:R-:W4:Y:S01]  /*74e0*/  LDC.64 R2, c[0x4][R3] ;  /* 0x0100000003027b82 */ /* 0x000f220000000a00 */
[----:B------:R-:W1:Y:S01]  /*74f0*/  LDCU.64 UR4, c[0x4][0x8] ;  /* 0x01000100ff0477ac */ /* 0x000e620008000a00 */
[----:B--2---:R-:W-:Y:S01]  /*7500*/  MOV R5, UR9 ;  /* 0x0000000900057c02 */ /* 0x004fe20008000f00 */
[----:B------:R-:W-:Y:S01]  /*7510*/  IMAD.U32 R4, RZ, RZ, UR8 ;  /* 0x00000008ff047e24 */ /* 0x000fe2000f8e00ff */
[----:B---3--:R-:W-:Y:S01]  /*7520*/  MOV R7, UR7 ;  /* 0x0000000700077c02 */ /* 0x008fe20008000f00 */
[----:B------:R-:W-:Y:S01]  /*7530*/  IMAD.U32 R6, RZ, RZ, UR6 ;  /* 0x00000006ff067e24 */ /* 0x000fe2000f8e00ff */
[----:B-1----:R-:W-:Y:S01]  /*7540*/  MOV R11, UR5 ;  /* 0x00000005000b7c02 */ /* 0x002fe20008000f00 */
[----:B------:R-:W-:Y:S02]  /*7550*/  IMAD.U32 R10, RZ, RZ, UR4 ;  /* 0x00000004ff0a7e24 */ /* 0x000fe4000f8e00ff */
[----:B------:R-:W-:Y:S07]  /*7560*/  LEPC R20, `(.L_x_137) ;  /* 0x000000001014794e */ /* 0x000fee0000000000 */
[----:B----45:R-:W-:Y:S05]  /*7570*/  CALL.ABS.NOINC R2 ;  /* 0x0000000002007343 */ /* 0x030fea0003c00000 */
.L_x_137:
[----:B------:R-:W-:Y:S01]  /*7580*/  LOP3.LUT P0, RZ, R86, 0x1b0, RZ, 0xc0, !PT ;  /* 0x000001b056ff7812 */ /* 0x000fe2000780c0ff */
[----:B------:R-:W-:Y:S11]  /*7590*/  BSSY.RECONVERGENT B6, `(.L_x_138) ;  /* 0x0000013000067945 */ /* 0x000ff60003800200 */
[----:B------:R-:W-:Y:S01]  /*75a0*/  @!UPT UIADD3 URZ, UPT, UPT, URZ, URZ, URZ ;  /* 0x000000fffffff290 */ /* 0x000fe2000fffe0ff */
[----:B------:R-:W-:Y:S05]  /*75b0*/  @!P0 BRA `(.L_x_139) ;  /* 0x0000000000408947 */ /* 0x000fea0003800000 */
        /* <DEDUP_REMOVED lines=16> */
.L_x_139:
[----:B------:R-:W-:Y:S05]  /*76c0*/  BSYNC.RECONVERGENT B6 ;  /* 0x0000000000067941 */ /* 0x000fea0003800200 */
.L_x_138:
[----:B------:R-:W-:Y:S01]  /*76d0*/  ISETP.NE.U32.AND P3, PT, R76, RZ, PT ;  /* 0x000000ff4c00720c */ /* 0x000fe20003f65070 */
[----:B------:R-:W-:Y:S01]  /*76e0*/  UISETP.NE.AND UP1, UPT, UR61, URZ, UPT ;  /* 0x000000ff3d00728c */ /* 0x000fe2000bf25270 */
[----:B------:R-:W-:Y:S02]  /*76f0*/  ISETP.NE.U32.AND P4, PT, R72, RZ, PT ;  /* 0x000000ff4800720c */ /* 0x000fe40003f85070 */
[----:B------:R-:W-:Y:S02]  /*7700*/  ISETP.NE.AND.EX P3, PT, R77, RZ, PT, P3 ;  /* 0x000000ff4d00720c */ /* 0x000fe40003f65330 */
[----:B------:R-:W-:Y:S02]  /*7710*/  PLOP3.LUT P1, PT, PT, PT, PT, 0x8, 0x80 ;  /* 0x000000000080781c */ /* 0x000fe40003f2e170 */
[----:B------:R-:W-:Y:S02]  /*7720*/  PLOP3.LUT P0, PT, PT, PT, UP1, 0x80, 0x8 ;  /* 0x000000000008781c */ /* 0x000fe40003f0f018 */
[----:B------:R-:W-:Y:S02]  /*7730*/  ISETP.NE.AND.EX P4, PT, R73, RZ, PT, P4 ;  /* 0x000000ff4900720c */ /* 0x000fe40003f85340 */
[----:B------:R-:W2:Y:S09]  /*7740*/  @UP1 LDCU.64 UR4, c[0x0][0x888] ;  /* 0x00011100ff0417ac */ /* 0x000eb20008000a00 */
[----:B------:R-:W-:Y:S01]  /*7750*/  @P0 PLOP3.LUT P1, PT, P3, PT, PT, 0x80, 0x8 ;  /* 0x000000000008081c */ /* 0x000fe20001f2f070 */
[----:B--2---:R-:W-:Y:S04]  /*7760*/  @UP1 UISETP.NE.U32.AND UP0, UPT, UR4, URZ, UPT ;  /* 0x000000ff0400128c */ /* 0x004fe8000bf05070 */
[----:B------:R-:W-:Y:S04]  /*7770*/  @UP1 UISETP.NE.AND.EX UP0, UPT, UR5, URZ, UPT, UP0 ;  /* 0x000000ff0500128c */ /* 0x000fe8000bf05300 */
[----:B------:R-:W-:Y:S01]  /*7780*/  @UP1 USEL UR4, URZ, 0xffffffff, UP0 ;  /* 0xffffffffff041887 */ /* 0x000fe20008000000 */
[----:B------:R-:W-:Y:S11]  /*7790*/  @!P3 BRA `(.L_x_140) ;  /* 0x000000000030b947 */ /* 0x000ff60003800000 */
[----:B------:R-:W-:Y:S01]  /*77a0*/  ISETP.NE.U32.AND P2, PT, R74, RZ, PT ;  /* 0x000000ff4a00720c */ /* 0x000fe20003f45070 */
[----:B------:R-:W2:Y:S01]  /*77b0*/  LDCU.64 UR6, c[0x0][0x358] ;  /* 0x00006b00ff0677ac */ /* 0x000ea20008000a00 */
[----:B------:R-:W-:Y:S02]  /*77c0*/  IMAD.MOV.U32 R80, RZ, RZ, 0x1 ;  /* 0x00000001ff507424 */ /* 0x000fe400078e00ff */
[----:B------:R-:W-:Y:S11]  /*77d0*/  ISETP.NE.AND.EX P2, PT, R75, RZ, PT, P2 ;  /* 0x000000ff4b00720c */ /* 0x000ff60003f45320 */
[----:B------:R-:W-:Y:S02]  /*77e0*/  @!UPT UIADD3 URZ, UPT, UPT, URZ, URZ, URZ ;  /* 0x000000fffffff290 */ /* 0x000fe4000fffe0ff */
[----:B------:R-:W3:Y:S01]  /*77f0*/  @P2 LDC.64 R2, c[0x0][0x888] ;  /* 0x00022200ff022b82 */ /* 0x000ee20000000a00 */
[----:B-1----:R-:W-:Y:S04]  /*7800*/  @P2 IMAD R0, R76, UR36, RZ ;  /* 0x000000244c002c24 */ /* 0x002fe8000f8e02ff */
[----:B---3--:R-:W-:Y:S04]  /*7810*/  @P2 IMAD.WIDE R2, R0, 0x4, R2 ;  /* 0x0000000400022825 */ /* 0x008fe800078e0202 */
[----:B------:R-:W-:Y:S01]  /*7820*/  HFMA2 R0, -RZ, RZ, 0, 5.9604644775390625e-08 ;  /* 0x00000001ff007431 */ /* 0x000fe200000001ff */
[----:B--2--5:R2:W5:Y:S04]  /*7830*/  @P2 LDG.E R39, desc[UR6][R2.64] ;  /* 0x0000000602272981 */ /* 0x024568000c1e1900 */
[----:B------:R-:W-:Y:S01]  /*7840*/  @!P2 PRMT R80, R0, 0x7610, R80 ;  /* 0x000076100050a816 */ /* 0x000fe20000000050 */
[----:B--2---:R-:W3:Y:S06]  /*7850*/  @!P2 LDC R39, c[0x0][0x880] ;  /* 0x00022000ff27ab82 */ /* 0x004eec0000000800 */
.L_x_140:
[----:B------:R-:W-:Y:S05]  /*7860*/  @!P4 BRA `(.L_x_141) ;  /* 0x000000000024c947 */ /* 0x000fea0003800000 */
[----:B------:R-:W-:Y:S01]  /*7870*/  ISETP.NE.U32.AND P2, PT, R70, RZ, PT ;  /* 0x000000ff4600720c */ /* 0x000fe20003f45070 */
[----:B------:R-:W2:Y:S03]  /*7880*/  LDCU.64 UR6, c[0x0][0x358] ;  /* 0x00006b00ff0677ac */ /* 0x000ea60008000a00 */
[----:B------:R-:W-:Y:S11]  /*7890*/  ISETP.NE.AND.EX P2, PT, R71, RZ, PT, P2 ;  /* 0x000000ff4700720c */ /* 0x000ff60003f45320 */
[----:B------:R-:W-:Y:S02]  /*78a0*/  @!UPT UIADD3 URZ, UPT, UPT, URZ, URZ, URZ ;  /* 0x000000fffffff290 */ /* 0x000fe4000fffe0ff */
[----:B------:R-:W4:Y:S01]  /*78b0*/  @P2 LDC.64 R2, c[0x0][0x8a8] ;  /* 0x00022a00ff022b82 */ /* 0x000f220000000a00 */
[----:B-1----:R-:W-:Y:S04]  /*78c0*/  @P2 IMAD R0, R72, UR36, RZ ;  /* 0x0000002448002c24 */ /* 0x002fe8000f8e02ff */
[----:B----4-:R-:W-:Y:S05]  /*78d0*/  @P2 IMAD.WIDE R2, R0, 0x4, R2 ;  /* 0x0000000400022825 */ /* 0x010fea00078e0202 */
[----:B--2--5:R2:W5:Y:S02]  /*78e0*/  @P2 LDG.E R38, desc[UR6][R2.64] ;  /* 0x0000000602262981 */ /* 0x024564000c1e1900 */
[----:B--2---:R-:W4:Y:S02]  /*78f0*/  @!P2 LDC R38, c[0x0][0x8a0] ;  /* 0x00022800ff26ab82 */ /* 0x004f240000000800 */
.L_x_141:
[----:B---3-5:R-:W-:Y:S01]  /*7900*/  @P0 ISETP.NE.AND P4, PT, R39, RZ, PT ;  /* 0x000000ff2700020c */ /* 0x028fe20003f85270 */
[----:B-1----:R-:W-:Y:S01]  /*7910*/  IMAD.U32 R0, RZ, RZ, UR4 ;  /* 0x00000004ff007e24 */ /* 0x002fe2000f8e00ff */
[----:B------:R-:W-:Y:S01]  /*7920*/  @P0 LOP3.LUT P2, RZ, R80, 0xff, RZ, 0xc0, !PT ;  /* 0x000000ff50ff0812 */ /* 0x000fe2000784c0ff */
[----:B------:R-:W-:Y:S01]  /*7930*/  BSSY B1, `(.L_x_142) ;  /* 0x0000039000017945 */ /* 0x000fe20003800000 */
[----:B------:R-:W-:Y:S02]  /*7940*/  @P0 SEL R2, RZ, 0xffffffff, P4 ;  /* 0xffffffffff020807 */ /* 0x000fe40002000000 */
[----:B------:R-:W-:Y:S02]  /*7950*/  CS2R R46, SRZ ;  /* 0x00000000002e7805 */ /* 0x000fe4000001ff00 */
[----:B------:R-:W-:Y:S02]  /*7960*/  LEA R16, R36, UR44, 0x3 ;  /* 0x0000002c24107c11 */ /* 0x000fe4000f8e18ff */
[----:B------:R-:W-:Y:S02]  /*7970*/  CS2R R44, SRZ ;  /* 0x00000000002c7805 */ /* 0x000fe4000001ff00 */
[----:B------:R-:W-:Y:S02]  /*7980*/  @P1 SEL R2, R0, R2, !P2 ;  /* 0x0000000200021207 */ /* 0x000fe40005000000 */
[----:B------:R-:W-:Y:S02]  /*7990*/  CS2R R42, SRZ ;  /* 0x00000000002a7805 */ /* 0x000fe4000001ff00 */
[----:B------:R-:W-:Y:S02]  /*79a0*/  SHF.L.U32 R3, R85, 0x1f, RZ ;  /* 0x0000001f55037819 */ /* 0x000fe400000006ff */
[----:B------:R-:W-:Y:S02]  /*79b0*/  CS2R R40, SRZ ;  /* 0x0000000000287805 */ /* 0x000fe4000001ff00 */
[----:B------:R-:W-:Y:S02]  /*79c0*/  @P0 LOP3.LUT R2, R2, 0x1, RZ, 0xc0, !PT ;  /* 0x0000000102020812 */ /* 0x000fe400078ec0ff */
[----:B------:R-:W-:Y:S02]  /*79d0*/  PLOP3.LUT P5, PT, PT, PT, PT, 0x8, 0x80 ;  /* 0x000000000080781c */ /* 0x000fe40003fae170 */
[----:B------:R-:W-:Y:S02]  /*79e0*/  ISETP.NE.U32.OR P1, PT, R2, 0x1, !P0 ;  /* 0x000000010200780c */ /* 0x000fe40004725470 */
[----:B------:R-:W-:Y:S11]  /*79f0*/  LEA.HI R2, R36, R36, RZ, 0x1 ;  /* 0x0000002424027211 */ /* 0x000ff600078f08ff */
[----:B------:R-:W-:Y:S04]  /*7a00*/  @P1 SHF.L.U32 R0, R83, 0x1f, RZ ;  /* 0x0000001f53001819 */ /* 0x000fe800000006ff */
[----:B------:R1:W2:Y:S01]  /*7a10*/  @P1 SYNCS.PHASECHK.TRANS64.TRYWAIT P0, [UR44+0x360], R0 ;  /* 0x00036000ff0015a7 */ /* 0x0002a2000800112c */
[----:B------:R3:W3:Y:S01]  /*7a20*/  SYNCS.PHASECHK.TRANS64.TRYWAIT P4, [R16+URZ+0x3a0], R3 ;  /* 0x0003a003100075a7 */ /* 0x0006e200080811ff */
[C---:B-1----:R-:W-:Y:S01]  /*7a30*/  IMAD.SHL.U32 R0, R2.reuse, 0x20, RZ ;  /* 0x0000002002007824 */ /* 0x042fe200078e00ff */
[----:B------:R-:W-:Y:S04]  /*7a40*/  LOP3.LUT R2, R2, 0xffe, RZ, 0xc0, !PT ;  /* 0x00000ffe02027812 */ /* 0x000fe800078ec0ff */
[----:B------:R-:W-:Y:S01]  /*7a50*/  LOP3.LUT R0, R0, 0xffffffc0, RZ, 0xc0, !PT ;  /* 0xffffffc000007812 */ /* 0x000fe200078ec0ff */
[----:B------:R-:W-:Y:S04]  /*7a60*/  IMAD.IADD R2, R36, 0x1, -R2 ;  /* 0x0000000124027824 */ /* 0x000fe800078e0a02 */
[----:B------:R-:W-:Y:S04]  /*7a70*/  IMAD.IADD R0, R37, 0x1, R0 ;  /* 0x0000000125007824 */ /* 0x000fe800078e0200 */
[----:B------:R-:W-:Y:S01]  /*7a80*/  IMAD R2, R2, 0x100000, R0 ;  /* 0x0010000002027824 */ /* 0x000fe200078e0200 */
[----:B--2---:R-:W-:Y:S01]  /*7a90*/  @P1 PLOP3.LUT P5, PT, P0, PT, PT, 0x8, 0x80 ;  /* 0x000000000080181c */ /* 0x004fe200007ae170 */
[----:B------:R-:W-:Y:S01]  /*7aa0*/  @!UPT UIADD3 URZ, UPT, UPT, URZ, URZ, URZ ;  /* 0x000000fffffff290 */ /* 0x000fe2000fffe0ff */
[----:B---3--:R-:W-:Y:S11]  /*7ab0*/  @!P1 BRA `(.L_x_143) ;  /* 0x0000000000809947 */ /* 0x008ff60003800000 */
[----:B------:R-:W-:Y:S01]  /*7ac0*/  ISETP.NE.U32.AND P0, PT, RZ, UR58, PT ;  /* 0x0000003aff007c0c */ /* 0x000fe2000bf05070 */
[----:B------:R-:W-:Y:S01]  /*7ad0*/  BSSY B0, `(.L_x_144) ;  /* 0x0000012000007945 */ /* 0x000fe20003800000 */
[----:B------:R-:W-:Y:S02]  /*7ae0*/  ISETP.NE.AND P2, PT, R39, RZ, PT ;  /* 0x000000ff2700720c */ /* 0x000fe40003f45270 */
[----:B------:R-:W-:Y:S02]  /*7af0*/  CS2R R42, SRZ ;  /* 0x00000000002a7805 */ /* 0x000fe4000001ff00 */
[----:B------:R-:W-:Y:S02]  /*7b00*/  ISETP.NE.AND.EX P0, PT, RZ, UR59, PT, P0 ;  /* 0x0000003bff007c0c */ /* 0x000fe4000bf05300 */
[----:B------:R-:W-:Y:S02]  /*7b10*/  CS2R R40, SRZ ;  /* 0x0000000000287805 */ /* 0x000fe4000001ff00 */
[----:B------:R-:W-:Y:S02]  /*7b20*/  LOP3.LUT P1, RZ, R80, 0xff, RZ, 0xc0, !PT ;  /* 0x000000ff50ff7812 */ /* 0x000fe4000782c0ff */
[----:B------:R-:W-:Y:S02]  /*7b30*/  CS2R R46, SRZ ;  /* 0x00000000002e7805 */ /* 0x000fe4000001ff00 */
[----:B------:R-:W-:Y:S02]  /*7b40*/  SEL R0, RZ, 0xffffffff, P2 ;  /* 0xffffffffff007807 */ /* 0x000fe40001000000 */
[----:B------:R-:W-:Y:S02]  /*7b50*/  CS2R R44, SRZ ;  /* 0x00000000002c7805 */ /* 0x000fe4000001ff00 */
[----:B------:R-:W-:Y:S04]  /*7b60*/  SEL R4, RZ, 0xffffffff, P0 ;  /* 0xffffffffff047807 */ /* 0x000fe80000000000 */
[----:B------:R-:W-:Y:S04]  /*7b70*/  @P3 SEL R0, R4, R0, !P1 ;  /* 0x0000000004003207 */ /* 0x000fe80004800000 */
[----:B------:R-:W-:Y:S04]  /*7b80*/  LOP3.LUT R0, R0, 0x1, RZ, 0xc0, !PT ;  /* 0x0000000100007812 */ /* 0x000fe800078ec0ff */
[----:B------:R-:W-:Y:S01]  /*7b90*/  ISETP.NE.U32.AND P0, PT, R0, 0x1, PT ;  /* 0x000000010000780c */ /* 0x000fe20003f05070 */
[----:B------:R-:W-:Y:S01]  /*7ba0*/  @!UPT UIADD3 URZ, UPT, UPT, URZ, URZ, URZ ;  /* 0x000000fffffff290 */ /* 0x000fe2000fffe0ff */
[----:B------:R-:W-:Y:S11]  /*7bb0*/  @!P5 BRA `(.L_x_145) ;  /* 0x00000000000cd947 */ /* 0x000ff60003800000 */
[----:B------:R-:W-:Y:S04]  /*7bc0*/  SHF.L.U32 R4, R83, 0x1f, RZ ;  /* 0x0000001f53047819 */ /* 0x000fe800000006ff */
[----:B------:R-:W1:Y:S02]  /*7bd0*/  SYNCS.PHASECHK.TRANS64.TRYWAIT P1, [UR44+0x360], R4 ;  /* 0x00036004ff0075a7 */ /* 0x000e64000802112c */
[----:B-1----:R-:W-:Y:S05]  /*7be0*/  @!P1 BRA `(.L_x_146) ;  /* 0x00000028001c9947 */ /* 0x002fea0003800000 */
.L_x_145:
[----:B------:R-:W-:Y:S05]  /*7bf0*/  BSYNC B0 ;  /* 0x0000000000007941 */ /* 0x000fea0003800000 */
.L_x_144:
[----:B------:R2:W3:Y:S01]  /*7c00*/  @P0 LDS.128 R40, [R79+UR44+0x600] ;  /* 0x0006002c4f280984 */ /* 0x0004e20008000c00 */
[----:B------:R-:W-:Y:S01]  /*7c10*/  UIADD3 UR4, UPT, UPT, UR44, 0x368, URZ ;  /* 0x000003682c047890 */ /* 0x000fe2000fffe0ff */
[----:B------:R-:W-:Y:S02]  /*7c20*/  LOP3.LUT R83, R83, 0x1, RZ, 0x3c, !PT ;  /* 0x0000000153537812 */ /* 0x000fe400078e3cff */
[----:B------:R2:W1:Y:S01]  /*7c30*/  @P0 LDS.128 R44, [R78+0x10] ;  /* 0x000010004e2c0984 */ /* 0x0004620000000c00 */
[----:B------:R-:W-:Y:S01]  /*7c40*/  UPRMT UR4, UR48, 0x654, UR4 ;  /* 0x0000065430047896 */ /* 0x000fe20008000004 */
[----:B------:R-:W-:Y:S01]  /*7c50*/  @!PT LDS RZ, [RZ] ;  /* 0x00000000fffff984 */ /* 0x000fe20000000800 */
[----:B------:R-:W-:Y:S01]  /*7c60*/  @!PT LDS RZ, [RZ] ;  /* 0x00000000fffff984 */ /* 0x000fe20000000800 */
[----:B------:R-:W-:Y:S01]  /*7c70*/  @!PT LDS RZ, [RZ] ;  /* 0x00000000fffff984 */ /* 0x000fe20000000800 */
[----:B------:R-:W-:Y:S01]  /*7c80*/  @!PT LDS RZ, [RZ] ;  /* 0x00000000fffff984 */ /* 0x000fe20000000800 */
[----:B------:R5:W-:Y:S06]  /*7c90*/  MEMBAR.ALL.CTA ;  /* 0x0000000000007992 */ /* 0x000bec0000008000 */
[----:B-----5:R-:W5:Y:S02]  /*7ca0*/  FENCE.VIEW.ASYNC.S ;  /* 0x00000000000073c6 */ /* 0x020f640000000000 */
[----:B-----5:R-:W-:Y:S03]  /*7cb0*/  SYNCS.ARRIVE.TRANS64.RED.A1T0 RZ, [UR4], RZ ;  /* 0x000000ffffff79a7 */ /* 0x020fe60008100404 */
.L_x_143:
[----:B------:R-:W-:Y:S05]  /*7cc0*/  BSYNC B1 ;  /* 0x0000000000017941 */ /* 0x000fea0003800000 */
.L_x_142:
[----:B-1----:R-:W-:Y:S04]  /*7cd0*/  SHF.R.U32.HI R0, RZ, 0x15, R2 ;  /* 0x00000015ff007819 */ /* 0x002fe80000011602 */
[----:B------:R-:W-:Y:S01]  /*7ce0*/  LOP3.LUT P0, RZ, R0, 0x3, R81, 0x48, !PT ;  /* 0x0000000300ff7812 */ /* 0x000fe20007804851 */
[----:B------:R-:W-:Y:S01]  /*7cf0*/  @!UPT UIADD3 URZ, UPT, UPT, URZ, URZ, URZ ;  /* 0x000000fffffff290 */ /* 0x000fe2000fffe0ff */
[----:B------:R-:W-:Y:S11]  /*7d00*/  @P4 BRA `(.L_x_147) ;  /* 0x0000000000084947 */ /* 0x000ff60003800000 */
[----:B------:R-:W1:Y:S02]  /*7d10*/  SYNCS.PHASECHK.TRANS64.TRYWAIT P1, [R16+URZ+0x3a0], R3 ;  /* 0x0003a003100075a7 */ /* 0x000e6400080211ff */
[----:B-1----:R-:W-:Y:S05]  /*7d20*/  @!P1 BRA `(.L_x_148) ;  /* 0x0000002400e49947 */ /* 0x002fea0003800000 */
.L_x_147:
[----:B------:R-:W-:Y:S05]  /*7d30*/  @!P0 BRA `(.L_x_149) ;  /* 0x0000000000408947 */ /* 0x000fea0003800000 */
[----:B------:R-:W1:Y:S01]  /*7d40*/  LDCU.64 UR8, c[0x4][0x70] ;  /* 0x01000e00ff0877ac */ /* 0x000e620008000a00 */
[----:B------:R-:W-:Y:S01]  /*7d50*/  MOV R15, 0x0 ;  /* 0x00000000000f7802 */ /* 0x000fe20000000f00 */
[----:B------:R-:W-:Y:S02]  /*7d60*/  HFMA2 R12, -RZ, RZ, 0, 5.9604644775390625e-08 ;  /* 0x00000001ff0c7431 */ /* 0x000fe400000001ff */
[----:B------:R-:W-:Y:S02]  /*7d70*/  IMAD.MOV.U32 R8, RZ, RZ, 0x192 ;  /* 0x00000192ff087424 */ /* 0x000fe400078e00ff */
[----:B------:R-:W-:Y:S01]  /*7d80*/  IMAD.MOV.U32 R13, RZ, RZ, RZ ;  /* 0x000000ffff0d7224 */ /* 0x000fe200078e00ff */
[----:B------:R-:W5:Y:S01]  /*7d90*/  LDCU.64 UR6, c[0x4][0x78] ;  /* 0x01000f00ff0677ac */ /* 0x000f620008000a00 */
[----:B------:R-:W2:Y:S01]  /*7da0*/  LDC.64 R14, c[0x4][R15] ;  /* 0x010000000f0e7b82 */ /* 0x000ea20000000a00 */
[----:B------:R-:W3:Y:S01]  /*7db0*/  LDCU.64 UR4, c[0x4][0x10] ;  /* 0x01000200ff0477ac */ /* 0x000ee20008000a00 */
[----:B-1----:R-:W-:Y:S01]  /*7dc0*/  MOV R5, UR9 ;  /* 0x0000000900057c02 */ /* 0x002fe20008000f00 */
[----:B------:R-:W-:Y:S01]  /*7dd0*/  IMAD.U32 R4, RZ, RZ, UR8 ;  /* 0x00000008ff047e24 */ /* 0x000fe2000f8e00ff */
[----:B-----5:R-:W-:Y:S01]  /*7de0*/  MOV R7, UR7 ;  /* 0x0000000700077c02 */ /* 0x020fe20008000f00 */
[----:B------:R-:W-:Y:S01]  /*7df0*/  IMAD.U32 R6, RZ, RZ, UR6 ;  /* 0x00000006ff067e24 */ /* 0x000fe2000f8e00ff */
[----:B---3--:R-:W-:Y:S01]  /*7e00*/  MOV R11, UR5 ;  /* 0x00000005000b7c02 */ /* 0x008fe20008000f00 */
[----:B------:R-:W-:Y:S02]  /*7e10*/  IMAD.U32 R10, RZ, RZ, UR4 ;  /* 0x00000004ff0a7e24 */ /* 0x000fe4000f8e00ff */
[----:B------:R-:W-:Y:S07]  /*7e20*/  LEPC R20, `(.L_x_149) ;  /* 0x000000001014794e */ /* 0x000fee0000000000 */
[----:B--2-4-:R-:W-:Y:S05]  /*7e30*/  CALL.ABS.NOINC R14 ;  /* 0x000000000e007343 */ /* 0x014fea0003c00000 */
.L_x_149:
[----:B------:R-:W-:Y:S01]  /*7e40*/  LOP3.LUT P0, RZ, R69, 0x60, RZ, 0xc0, !PT ;  /* 0x0000006045ff7812 */ /* 0x000fe2000780c0ff */
[----:B------:R-:W-:Y:S05]  /*7e50*/  WARPSYNC.ALL ;  /* 0x0000000000007948 */ /* 0x000fea0003800000 */
[----:B---3--:R-:W-:Y:S01]  /*7e60*/  IMAD.SHL.U32 R66, R41, 0x100, RZ ;  /* 0x0000010029427824 */ /* 0x008fe200078e00ff */
[----:B------:R-:W-:Y:S01]  /*7e70*/  R2UR UR4, R2 ;  /* 0x00000000020472ca */ /* 0x000fe200000e0000 */
[----:B------:R-:W-:Y:S01]  /*7e80*/  IMAD.SHL.U32 R60, R43, 0x100, RZ ;  /* 0x000001002b3c7824 */ /* 0x000fe200078e00ff */
[----:B------:R-:W-:Y:S01]  /*7e90*/  R2UR UR5, R16 ;  /* 0x00000000100572ca */ /* 0x000fe200000e0000 */
[----:B------:R-:W-:Y:S01]  /*7ea0*/  IMAD.SHL.U32 R48, R47, 0x100, RZ ;  /* 0x000001002f307824 */ /* 0x000fe200078e00ff */
[C---:B------:R-:W-:Y:S01]  /*7eb0*/  SHF.L.U32 R2, R40.reuse, 0x10, RZ ;  /* 0x0000001028027819 */ /* 0x040fe200000006ff */
[----:B------:R-:W-:Y:S01]  /*7ec0*/  IMAD.SHL.U32 R54, R45, 0x100, RZ ;  /* 0x000001002d367824 */ /* 0x000fe200078e00ff */
[C---:B------:R-:W-:Y:S01]  /*7ed0*/  PRMT R0, R40.reuse, 0x8880, RZ ;  /* 0x0000888028007816 */ /* 0x040fe200000000ff */
[----:B------:R-:W-:Y:S01]  /*7ee0*/  BSSY.RECONVERGENT B0, `(.L_x_150) ;  /* 0x000009f000007945 */ /* 0x000fe20003800200 */
[----:B------:R-:W-:Y:S02]  /*7ef0*/  SHF.L.U32 R3, R40, 0x8, RZ ;  /* 0x0000000828037819 */ /* 0x000fe400000006ff */
[----:B------:R-:W-:Y:S02]  /*7f00*/  SHF.R.S32.HI R2, RZ, 0x18, R2 ;  /* 0x00000018ff027819 */ /* 0x000fe40000011402 */
[----:B------:R-:W-:Y:S01]  /*7f10*/  PRMT R68, R41, 0x8880, RZ ;  /* 0x0000888029447816 */ /* 0x000fe200000000ff */
[----:B------:R-:W-:Y:S01]  /*7f20*/  LDTM.16dp32bit_t0_t15.x32 R4, tmem[UR4] ;  /* 0x00000004000479ee */ /* 0x000fe20008a80000 */
[----:B------:R-:W1:Y:S01]  /*7f30*/  LDTM.16dp32bit_t16_t31.x32 R4, tmem[UR4+0x20] ;  /* 0x00002004000479ee */ /* 0x000e620008aa0000 */
[----:B------:R-:W-:Y:S01]  /*7f40*/  NOP ;  /* 0x0000000000007918 */ /* 0x000fe20000000000 */
[----:B------:R-:W-:Y:S01]  /*7f50*/  UIADD3 UR4, UPT, UPT, UR5, 0x3c0, URZ ;  /* 0x000003c005047890 */ /* 0x000fe2000fffe0ff */
[----:B------:R-:W-:Y:S02]  /*7f60*/  SHF.R.S32.HI R40, RZ, 0x18, R40 ;  /* 0x00000018ff287819 */ /* 0x000fe40000011428 */
[C---:B------:R-:W-:Y:S01]  /*7f70*/  PRMT R65, R42.reuse, 0x8880, RZ ;  /* 0x000088802a417816 */ /* 0x040fe200000000ff */
[----:B------:R-:W-:Y:S01]  /*7f80*/  UPRMT UR4, UR48, 0x654, UR4 ;  /* 0x0000065430047896 */ /* 0x000fe20008000004 */
[C---:B------:R-:W-:Y:S02]  /*7f90*/  SHF.L.U32 R64, R42.reuse, 0x10, RZ ;  /* 0x000000102a407819 */ /* 0x040fe400000006ff */
[----:B------:R-:W-:Y:S02]  /*7fa0*/  SHF.L.U32 R63, R42, 0x8, RZ ;  /* 0x000000082a3f7819 */ /* 0x000fe400000006ff */
[----:B------:R-:W-:Y:S02]  /*7fb0*/  SHF.R.S32.HI R42, RZ, 0x18, R42 ;  /* 0x00000018ff2a7819 */ /* 0x000fe4000001142a */
[C---:B------:R-:W-:Y:S02]  /*7fc0*/  PRMT R62, R43.reuse, 0x8880, RZ ;  /* 0x000088802b3e7816 */ /* 0x040fe400000000ff */
[----:B-1----:R-:W-:Y:S01]  /*7fd0*/  SYNCS.ARRIVE.TRANS64.RED.A1T0 RZ, [UR4], RZ ;  /* 0x000000ffffff79a7 */ /* 0x002fe20008100404 */
[----:B------:R-:W-:Y:S02]  /*7fe0*/  SHF.L.U32 R61, R43, 0x10, RZ ;  /* 0x000000102b3d7819 */ /* 0x000fe400000006ff */
[----:B------:R-:W-:Y:S02]  /*7ff0*/  SHF.R.S32.HI R43, RZ, 0x18, R43 ;  /* 0x00000018ff2b7819 */ /* 0x000fe4000001142b */
[----:B------:R-:W-:Y:S02]  /*8000*/  SHF.L.U32 R51, R46, 0x8, RZ ;  /* 0x000000082e337819 */ /* 0x000fe400000006ff */
[----:B------:R-:W-:Y:S01]  /*8010*/  SHF.R.S32.HI R3, RZ, 0x18, R3 ;  /* 0x00000018ff037819 */ /* 0x000fe20000011403 */
[C---:B----4-:R-:W-:Y:S01]  /*8020*/  IMAD R4, R38.reuse, R4, RZ ;  /* 0x0000000426047224 */ /* 0x050fe200078e02ff */
[----:B------:R-:W-:Y:S01]  /*8030*/  SHF.L.U32 R67, R41, 0x10, RZ ;  /* 0x0000001029437819 */ /* 0x000fe200000006ff */
[C---:B------:R-:W-:Y:S01]  /*8040*/  IMAD R5, R38.reuse, R5, RZ ;  /* 0x0000000526057224 */ /* 0x040fe200078e02ff */
[----:B------:R-:W-:Y:S01]  /*8050*/  SHF.R.S32.HI R41, RZ, 0x18, R41 ;  /* 0x00000018ff297819 */ /* 0x000fe20000011429 */
[----:B------:R-:W-:Y:S01]  /*8060*/  IMAD R6, R38, R6, RZ ;  /* 0x0000000626067224 */ /* 0x000fe200078e02ff */
[----:B------:R-:W-:Y:S01]  /*8070*/  PRMT R59, R44, 0x8880, RZ ;  /* 0x000088802c3b7816 */ /* 0x000fe200000000ff */
[----:B------:R-:W-:Y:S01]  /*8080*/  IMAD R4, R0, R39, R4 ;  /* 0x0000002700047224 */ /* 0x000fe200078e0204 */
[----:B------:R-:W-:Y:S01]  /*8090*/  MOV R0, R68 ;  /* 0x0000004400007202 */ /* 0x000fe20000000f00 */
[----:B------:R-:W-:Y:S01]  /*80a0*/  IMAD R7, R38, R7, RZ ;  /* 0x0000000726077224 */ /* 0x000fe200078e02ff */
[----:B------:R-:W-:Y:S01]  /*80b0*/  SHF.L.U32 R58, R44, 0x10, RZ ;  /* 0x000000102c3a7819 */ /* 0x000fe200000006ff */
[-C--:B------:R-:W-:Y:S01]  /*80c0*/  IMAD R5, R2, R39.reuse, R5 ;  /* 0x0000002702057224 */ /* 0x080fe200078e0205 */
[----:B------:R-:W-:Y:S01]  /*80d0*/  SHF.R.S32.HI R2, RZ, 0x18, R67 ;  /* 0x00000018ff027819 */ /* 0x000fe20000011443 */
[-C--:B------:R-:W-:Y:S01]  /*80e0*/  IMAD R6, R3, R39.reuse, R6 ;  /* 0x0000002703067224 */ /* 0x080fe200078e0206 */
[----:B------:R-:W-:Y:S01]  /*80f0*/  SHF.R.S32.HI R3, RZ, 0x18, R66 ;  /* 0x00000018ff037819 */ /* 0x000fe20000011442 */
[----:B------:R-:W-:Y:S01]  /*8100*/  IMAD R8, R38, R8, RZ ;  /* 0x0000000826087224 */ /* 0x000fe200078e02ff */
[C---:B------:R-:W-:Y:S01]  /*8110*/  PRMT R56, R45.reuse, 0x8880, RZ ;  /* 0x000088802d387816 */ /* 0x040fe200000000ff */
[----:B------:R-:W-:Y:S01]  /*8120*/  IMAD R7, R40, R39, R7 ;  /* 0x0000002728077224 */ /* 0x000fe200078e0207 */
[----:B------:R-:W-:Y:S01]  /*8130*/  MOV R40, R65 ;  /* 0x0000004100287202 */ /* 0x000fe20000000f00 */
[----:B------:R-:W-:Y:S01]  /*8140*/  IMAD R9, R38, R9, RZ ;  /* 0x0000000926097224 */ /* 0x000fe200078e02ff */
[----:B------:R-:W-:Y:S01]  /*8150*/  SHF.L.U32 R55, R45, 0x10, RZ ;  /* 0x000000102d377819 */ /* 0x000fe200000006ff */
[-C--:B------:R-:W-:Y:S01]  /*8160*/  IMAD R8, R0, R39.reuse, R8 ;  /* 0x0000002700087224 */ /* 0x080fe200078e0208 */
[----:B------:R-:W-:Y:S01]  /*8170*/  PRMT R53, R46, 0x8880, RZ ;  /* 0x000088802e357816 */ /* 0x000fe200000000ff */
[----:B------:R-:W-:Y:S01]  /*8180*/  IMAD R10, R38, R10, RZ ;  /* 0x0000000a260a7224 */ /* 0x000fe200078e02ff */
[----:B------:R-:W-:Y:S01]  /*8190*/  SHF.R.S32.HI R45, RZ, 0x18, R45 ;  /* 0x00000018ff2d7819 */ /* 0x000fe2000001142d */
[----:B------:R-:W-:Y:S01]  /*81a0*/  IMAD R9, R2, R39, R9 ;  /* 0x0000002702097224 */ /* 0x000fe200078e0209 */
[----:B------:R-:W-:Y:S01]  /*81b0*/  SHF.L.U32 R52, R46, 0x10, RZ ;  /* 0x000000102e347819 */ /* 0x000fe200000006ff */
[C---:B------:R-:W-:Y:S01]  /*81c0*/  IMAD R0, R38.reuse, R20, RZ ;  /* 0x0000001426007224 */ /* 0x040fe200078e02ff */
[C---:B------:R-:W-:Y:S01]  /*81d0*/  PRMT R50, R47.reuse, 0x8880, RZ ;  /* 0x000088802f327816 */ /* 0x040fe200000000ff */
[C---:B------:R-:W-:Y:S01]  /*81e0*/  IMAD R11, R38.reuse, R11, RZ ;  /* 0x0000000b260b7224 */ /* 0x040fe200078e02ff */
[----:B------:R-:W-:Y:S01]  /*81f0*/  SHF.R.S32.HI R46, RZ, 0x18, R46 ;  /* 0x00000018ff2e7819 */ /* 0x000fe2000001142e */
[C---:B------:R-:W-:Y:S01]  /*8200*/  IMAD R2, R38.reuse, R21, RZ ;  /* 0x0000001526027224 */ /* 0x040fe200078e02ff */
[----:B------:R-:W-:Y:S01]  /*8210*/  SHF.L.U32 R49, R47, 0x10, RZ ;  /* 0x000000102f317819 */ /* 0x000fe200000006ff */
[C---:B------:R-:W-:Y:S01]  /*8220*/  IMAD R20, R38.reuse, R24, RZ ;  /* 0x0000001826147224 */ /* 0x040fe200078e02ff */
[----:B------:R-:W-:Y:S01]  /*8230*/  SHF.R.S32.HI R47, RZ, 0x18, R47 ;  /* 0x00000018ff2f7819 */ /* 0x000fe2000001142f */
[----:B------:R-:W-:Y:S01]  /*8240*/  IMAD R21, R38, R25, RZ ;  /* 0x0000001926157224 */ /* 0x000fe200078e02ff */
[----:B------:R-:W-:Y:S01]  /*8250*/  SHF.L.U32 R57, R44, 0x8, RZ ;  /* 0x000000082c397819 */ /* 0x000fe200000006ff */
[----:B------:R-:W-:Y:S01]  /*8260*/  IMAD R24, R38, R28, RZ ;  /* 0x0000001c26187224 */ /* 0x000fe200078e02ff */
[----:B------:R-:W-:Y:S01]  /*8270*/  SHF.R.S32.HI R44, RZ, 0x18, R44 ;  /* 0x00000018ff2c7819 */ /* 0x000fe2000001142c */
[----:B------:R-:W-:Y:S01]  /*8280*/  IMAD R10, R3, R39, R10 ;  /* 0x00000027030a7224 */ /* 0x000fe200078e020a */
[----:B------:R-:W-:Y:S01]  /*8290*/  IADD3 R36, PT, PT, R36, 0x1, RZ ;  /* 0x0000000124247810 */ /* 0x000fe20007ffe0ff */
[C---:B------:R-:W-:Y:S02]  /*82a0*/  IMAD R12, R38.reuse, R12, RZ ;  /* 0x0000000c260c7224 */ /* 0x040fe400078e02ff */
[C---:B------:R-:W-:Y:S02]  /*82b0*/  IMAD R25, R38.reuse, R29, RZ ;  /* 0x0000001d26197224 */ /* 0x040fe400078e02ff */
[C---:B------:R-:W-:Y:S01]  /*82c0*/  IMAD R28, R38.reuse, R32, RZ ;  /* 0x00000020261c7224 */ /* 0x040fe200078e02ff */
[----:B------:R-:W-:Y:S01]  /*82d0*/  SHF.R.S32.HI R32, RZ, 0x18, R64 ;  /* 0x00000018ff207819 */ /* 0x000fe20000011440 */
[C---:B------:R-:W-:Y:S01]  /*82e0*/  IMAD R29, R38.reuse, R33, RZ ;  /* 0x00000021261d7224 */ /* 0x040fe200078e02ff */
[----:B------:R-:W-:Y:S01]  /*82f0*/  I2IP.S8.S32.SAT R33, R7, R6, RZ ;  /* 0x0000000607217239 */ /* 0x000fe200000014ff */
[----:B------:R-:W-:Y:S01]  /*8300*/  IMAD R11, R41, R39, R11 ;  /* 0x00000027290b7224 */ /* 0x000fe200078e020b */
[----:B------:R-:W-:Y:S01]  /*8310*/  MOV R7, R62 ;  /* 0x0000003e00077202 */ /* 0x000fe20000000f00 */
[C---:B------:R-:W-:Y:S01]  /*8320*/  IMAD R13, R38.reuse, R13, RZ ;  /* 0x0000000d260d7224 */ /* 0x040fe200078e02ff */
[----:B------:R-:W-:Y:S01]  /*8330*/  SHF.R.S32.HI R6, RZ, 0x18, R63 ;  /* 0x00000018ff067819 */ /* 0x000fe2000001143f */
[----:B------:R-:W-:Y:S01]  /*8340*/  IMAD R14, R38, R14, RZ ;  /* 0x0000000e260e7224 */ /* 0x000fe200078e02ff */
[----:B------:R-:W-:Y:S01]  /*8350*/  I2IP.S8.S32.SAT R41, R11, R10, RZ ;  /* 0x0000000a0b297239 */ /* 0x000fe200000014ff */
[----:B------:R-:W-:Y:S01]  /*8360*/  IMAD R12, R40, R39, R12 ;  /* 0x00000027280c7224 */ /* 0x000fe200078e020c */
[----:B------:R-:W-:Y:S01]  /*8370*/  I2IP.S8.S32.SAT R40, R5, R4, R33 ;  /* 0x0000000405287239 */ /* 0x000fe20000001421 */
[----:B------:R-:W-:Y:S01]  /*8380*/  IMAD R15, R38, R15, RZ ;  /* 0x0000000f260f7224 */ /* 0x000fe200078e02ff */
[----:B------:R-:W-:Y:S01]  /*8390*/  I2IP.S8.S32.SAT R41, R9, R8, R41 ;  /* 0x0000000809297239 */ /* 0x000fe20000001429 */
[-C--:B------:R-:W-:Y:S01]  /*83a0*/  IMAD R13, R32, R39.reuse, R13 ;  /* 0x00000027200d7224 */ /* 0x080fe200078e020d */
[----:B------:R-:W-:Y:S01]  /*83b0*/  SHF.R.S32.HI R10, RZ, 0x18, R61 ;  /* 0x00000018ff0a7819 */ /* 0x000fe2000001143d */
[----:B------:R-:W-:Y:S01]  /*83c0*/  IMAD R16, R38, R16, RZ ;  /* 0x0000001026107224 */ /* 0x000fe200078e02ff */
[----:B------:R-:W-:Y:S01]  /*83d0*/  SHF.R.S32.HI R5, RZ, 0x18, R58 ;  /* 0x00000018ff057819 */ /* 0x000fe2000001143a */
[----:B------:R-:W-:Y:S01]  /*83e0*/  IMAD R14, R6, R39, R14 ;  /* 0x00000027060e7224 */ /* 0x000fe200078e020e */
[----:B------:R-:W-:Y:S01]  /*83f0*/  SHF.R.S32.HI R11, RZ, 0x18, R60 ;  /* 0x00000018ff0b7819 */ /* 0x000fe2000001143c */
[----:B------:R-:W-:Y:S01]  /*8400*/  IMAD R17, R38, R17, RZ ;  /* 0x0000001126117224 */ /* 0x000fe200078e02ff */
[----:B------:R-:W-:Y:S01]  /*8410*/  SHF.R.S32.HI R6, RZ, 0x18, R57 ;  /* 0x00000018ff067819 */ /* 0x000fe20000011439 */
[-C--:B------:R-:W-:Y:S02]  /*8420*/  IMAD R15, R42, R39.reuse, R15 ;  /* 0x000000272a0f7224 */ /* 0x080fe400078e020f */
[C---:B------:R-:W-:Y:S02]  /*8430*/  IMAD R18, R38.reuse, R18, RZ ;  /* 0x0000001226127224 */ /* 0x040fe400078e02ff */
[----:B------:R-:W-:Y:S01]  /*8440*/  IMAD R16, R7, R39, R16 ;  /* 0x0000002707107224 */ /* 0x000fe200078e0210 */
[----:B------:R-:W-:Y:S01]  /*8450*/  I2IP.S8.S32.SAT R14, R15, R14, RZ ;  /* 0x0000000e0f0e7239 */ /* 0x000fe200000014ff */
[----:B------:R-:W-:Y:S01]  /*8460*/  IMAD R19, R38, R19, RZ ;  /* 0x0000001326137224 */ /* 0x000fe200078e02ff */
[----:B------:R-:W-:Y:S01]  /*8470*/  SHF.R.S32.HI R7, RZ, 0x18, R48 ;  /* 0x00000018ff077819 */ /* 0x000fe20000011430 */
[-C--:B------:R-:W-:Y:S01]  /*8480*/  IMAD R17, R10, R39.reuse, R17 ;  /* 0x000000270a117224 */ /* 0x080fe200078e0211 */
[----:B------:R-:W-:Y:S01]  /*8490*/  I2IP.S8.S32.SAT R42, R13, R12, R14 ;  /* 0x0000000c0d2a7239 */ /* 0x000fe2000000140e */
[-C--:B------:R-:W-:Y:S02]  /*84a0*/  IMAD R18, R11, R39.reuse, R18 ;  /* 0x000000270b127224 */ /* 0x080fe400078e0212 */
[----:B------:R-:W-:Y:S02]  /*84b0*/  IMAD.MOV.U32 R4, RZ, RZ, R59 ;  /* 0x000000ffff047224 */ /* 0x000fe400078e003b */
[-C--:B------:R-:W-:Y:S02]  /*84c0*/  IMAD R19, R43, R39.reuse, R19 ;  /* 0x000000272b137224 */ /* 0x080fe400078e0213 */
[----:B------:R-:W-:Y:S02]  /*84d0*/  IMAD R3, R38, R22, RZ ;  /* 0x0000001626037224 */ /* 0x000fe400078e02ff */
[----:B------:R-:W-:Y:S01]  /*84e0*/  IMAD R0, R4, R39, R0 ;  /* 0x0000002704007224 */ /* 0x000fe200078e0200 */
[----:B------:R-:W-:Y:S01]  /*84f0*/  I2IP.S8.S32.SAT R18, R19, R18, RZ ;  /* 0x0000001213127239 */ /* 0x000fe200000014ff */
[----:B------:R-:W-:Y:S01]  /*8500*/  IMAD R23, R38, R23, RZ ;  /* 0x0000001726177224 */ /* 0x000fe200078e02ff */
[----:B------:R-:W-:Y:S01]  /*8510*/  MOV R4, R56 ;  /* 0x0000003800047202 */ /* 0x000fe20000000f00 */
[-C--:B------:R-:W-:Y:S01]  /*8520*/  IMAD R2, R5, R39.reuse, R2 ;  /* 0x0000002705027224 */ /* 0x080fe200078e0202 */
[----:B------:R-:W-:Y:S01]  /*8530*/  I2IP.S8.S32.SAT R43, R17, R16, R18 ;  /* 0x00000010112b7239 */ /* 0x000fe20000001412 */
[-C--:B------:R-:W-:Y:S01]  /*8540*/  IMAD R3, R6, R39.reuse, R3 ;  /* 0x0000002706037224 */ /* 0x080fe200078e0203 */
[----:B------:R-:W-:Y:S01]  /*8550*/  SHF.R.S32.HI R5, RZ, 0x18, R55 ;  /* 0x00000018ff057819 */ /* 0x000fe20000011437 */
[-C--:B------:R-:W-:Y:S01]  /*8560*/  IMAD R23, R44, R39.reuse, R23 ;  /* 0x000000272c177224 */ /* 0x080fe200078e0217 */
[----:B------:R-:W-:Y:S01]  /*8570*/  SHF.R.S32.HI R6, RZ, 0x18, R54 ;  /* 0x00000018ff067819 */ /* 0x000fe20000011436 */
[----:B------:R-:W-:Y:S01]  /*8580*/  IMAD R22, R38, R26, RZ ;  /* 0x0000001a26167224 */ /* 0x000fe200078e02ff */
[----:B------:R1:W-:Y:S01]  /*8590*/  STS.128 [R79+UR44+0x1600], R40 ;  /* 0x001600284f007988 */ /* 0x0003e20008000c2c */
[----:B------:R-:W-:Y:S01]  /*85a0*/  IMAD R20, R4, R39, R20 ;  /* 0x0000002704147224 */ /* 0x000fe200078e0214 */
[----:B------:R-:W-:Y:S01]  /*85b0*/  I2IP.S8.S32.SAT R3, R23, R3, RZ ;  /* 0x0000000317037239 */ /* 0x000fe200000014ff */
[----:B------:R-:W-:Y:S01]  /*85c0*/  IMAD R27, R38, R27, RZ ;  /* 0x0000001b261b7224 */ /* 0x000fe200078e02ff */
[----:B------:R-:W-:Y:S01]  /*85d0*/  MOV R4, R53 ;  /* 0x0000003500047202 */ /* 0x000fe20000000f00 */
[-C--:B------:R-:W-:Y:S01]  /*85e0*/  IMAD R21, R5, R39.reuse, R21 ;  /* 0x0000002705157224 */ /* 0x080fe200078e0215 */
[----:B------:R-:W-:Y:S01]  /*85f0*/  SHF.R.S32.HI R5, RZ, 0x18, R52 ;  /* 0x00000018ff057819 */ /* 0x000fe20000011434 */
[-C--:B------:R-:W-:Y:S01]  /*8600*/  IMAD R22, R6, R39.reuse, R22 ;  /* 0x0000002706167224 */ /* 0x080fe200078e0216 */
[----:B------:R-:W-:Y:S01]  /*8610*/  SHF.R.S32.HI R6, RZ, 0x18, R49 ;  /* 0x00000018ff067819 */ /* 0x000fe20000011431 */
[-C--:B------:R-:W-:Y:S02]  /*8620*/  IMAD R27, R45, R39.reuse, R27 ;  /* 0x000000272d1b7224 */ /* 0x080fe400078e021b */
[-C--:B------:R-:W-:Y:S01]  /*8630*/  IMAD R24, R4, R39.reuse, R24 ;  /* 0x0000002704187224 */ /* 0x080fe200078e0218 */
[----:B------:R-:W-:Y:S01]  /*8640*/  SHF.R.S32.HI R4, RZ, 0x18, R51 ;  /* 0x00000018ff047819 */ /* 0x000fe20000011433 */
[C---:B------:R-:W-:Y:S02]  /*8650*/  IMAD R26, R38.reuse, R30, RZ ;  /* 0x0000001e261a7224 */ /* 0x040fe400078e02ff */
[----:B------:R-:W-:Y:S01]  /*8660*/  IMAD R25, R5, R39, R25 ;  /* 0x0000002705197224 */ /* 0x000fe200078e0219 */
[----:B------:R-:W-:Y:S01]  /*8670*/  MOV R5, R50 ;  /* 0x0000003200057202 */ /* 0x000fe20000000f00 */
[----:B------:R-:W-:Y:S02]  /*8680*/  IMAD R31, R38, R31, RZ ;  /* 0x0000001f261f7224 */ /* 0x000fe400078e02ff */
[-C--:B------:R-:W-:Y:S01]  /*8690*/  IMAD R26, R4, R39.reuse, R26 ;  /* 0x00000027041a7224 */ /* 0x080fe200078e021a */
[----:B------:R-:W-:Y:S01]  /*86a0*/  I2IP.S8.S32.SAT R4, R2, R0, R3 ;  /* 0x0000000002047239 */ /* 0x000fe20000001403 */
[-C--:B------:R-:W-:Y:S02]  /*86b0*/  IMAD R31, R46, R39.reuse, R31 ;  /* 0x000000272e1f7224 */ /* 0x080fe400078e021f */
[-C--:B------:R-:W-:Y:S01]  /*86c0*/  IMAD R28, R5, R39.reuse, R28 ;  /* 0x00000027051c7224 */ /* 0x080fe200078e021c */
[----:B------:R-:W-:Y:S01]  /*86d0*/  I2IP.S8.S32.SAT R5, R27, R22, RZ ;  /* 0x000000161b057239 */ /* 0x000fe200000014ff */
[----:B------:R-:W-:Y:S02]  /*86e0*/  IMAD R30, R38, R34, RZ ;  /* 0x00000022261e7224 */ /* 0x000fe400078e02ff */
[----:B------:R-:W-:Y:S01]  /*86f0*/  IMAD R29, R6, R39, R29 ;  /* 0x00000027061d7224 */ /* 0x000fe200078e021d */
[----:B------:R-:W-:Y:S01]  /*8700*/  I2IP.S8.S32.SAT R6, R31, R26, RZ ;  /* 0x0000001a1f067239 */ /* 0x000fe200000014ff */
[----:B------:R-:W-:Y:S01]  /*8710*/  IMAD R35, R38, R35, RZ ;  /* 0x0000002326237224 */ /* 0x000fe200078e02ff */
[----:B------:R-:W-:Y:S01]  /*8720*/  I2IP.S8.S32.SAT R5, R21, R20, R5 ;  /* 0x0000001415057239 */ /* 0x000fe20000001405 */
[-C--:B------:R-:W-:Y:S01]  /*8730*/  IMAD R30, R7, R39.reuse, R30 ;  /* 0x00000027071e7224 */ /* 0x080fe200078e021e */
[----:B------:R-:W-:Y:S01]  /*8740*/  I2IP.S8.S32.SAT R6, R25, R24, R6 ;  /* 0x0000001819067239 */ /* 0x000fe20000001406 */
[----:B------:R-:W-:Y:S05]  /*8750*/  IMAD R35, R47, R39, R35 ;  /* 0x000000272f237224 */ /* 0x000fea00078e0223 */
[----:B------:R-:W-:Y:S04]  /*8760*/  I2IP.S8.S32.SAT R7, R35, R30, RZ ;  /* 0x0000001e23077239 */ /* 0x000fe800000014ff */
[----:B------:R-:W-:Y:S05]  /*8770*/  I2IP.S8.S32.SAT R7, R29, R28, R7 ;  /* 0x0000001c1d077239 */ /* 0x000fea0000001407 */
[----:B------:R1:W-:Y:S01]  /*8780*/  STS.128 [R78+0x1010], R4 ;  /* 0x001010044e007388 */ /* 0x0003e20000000c00 */
[----:B------:R-:W-:Y:S01]  /*8790*/  @!PT LDS RZ, [RZ] ;  /* 0x00000000fffff984 */ /* 0x000fe20000000800 */
[----:B------:R-:W-:Y:S01]  /*87a0*/  @!PT LDS RZ, [RZ] ;  /* 0x00000000fffff984 */ /* 0x000fe20000000800 */
[----:B------:R-:W-:Y:S01]  /*87b0*/  @!PT LDS RZ, [RZ] ;  /* 0x00000000fffff984 */ /* 0x000fe20000000800 */
[----:B------:R-:W-:Y:S01]  /*87c0*/  @!PT LDS RZ, [RZ] ;  /* 0x00000000fffff984 */ /* 0x000fe20000000800 */
[----:B------:R3:W-:Y:S07]  /*87d0*/  MEMBAR.ALL.CTA ;  /* 0x0000000000007992 */ /* 0x0007ee0000008000 */
[----:B---3--:R-:W3:Y:S02]  /*87e0*/  FENCE.VIEW.ASYNC.S ;  /* 0x00000000000073c6 */ /* 0x008ee40000000000 */
[----:B---3--:R-:W-:Y:S06]  /*87f0*/  BAR.SYNC.DEFER_BLOCKING 0x1, 0x80 ;  /* 0x0042000000007b1d */ /* 0x008fec0000010000 */
[----:B------:R-:W-:Y:S05]  /*8800*/  @P0 BRA `(.L_x_151) ;  /* 0x0000000000300947 */ /* 0x000fea0003800000 */
[----:B------:R-:W-:Y:S02]  /*8810*/  UIADD3 UR4, UPT, UPT, UR44, 0x1600, URZ ;  /* 0x000016002c047890 */ /* 0x000fe4000fffe0ff */
[----:B------:R-:W-:Y:S02]  /*8820*/  USHF.L.U32 UR9, UR45, 0x6, URZ ;  /* 0x000000062d097899 */ /* 0x000fe400080006ff */
[----:B------:R-:W-:Y:S02]  /*8830*/  USHF.L.U32 UR10, UR46, 0x6, URZ ;  /* 0x000000062e0a7899 */ /* 0x000fe400080006ff */
[----:B------:R-:W-:Y:S01]  /*8840*/  MOV R86, UR4 ;  /* 0x0000000400567c02 */ /* 0x000fe20008000f00 */
[----:B------:R-:W-:Y:S01]  /*8850*/  UIADD3 UR4, UP0, UPT, UR62, 0x680, URZ ;  /* 0x000006803e047890 */ /* 0x000fe2000ff1e0ff */
[----:B------:R-:W-:Y:S02]  /*8860*/  UMOV UR11, UR36 ;  /* 0x00000024000b7c82 */ /* 0x000fe40008000000 */
[----:B------:R-:W-:Y:S01]  /*8870*/  R2UR UR8, R86 ;  /* 0x00000000560872ca */ /* 0x000fe200000e0000 */
[----:B------:R-:W-:Y:S11]  /*8880*/  UIADD3.X UR5, UPT, UPT, URZ, UR63, URZ, UP0, !UPT ;  /* 0x0000003fff057290 */ /* 0x000ff600087fe4ff */
[----:B------:R-:W-:Y:S01]  /*8890*/  @!UPT UIADD3 URZ, UPT, UPT, URZ, URZ, URZ ;  /* 0x000000fffffff290 */ /* 0x000fe2000fffe0ff */
[----:B------:R3:W-:Y:S01]  /*88a0*/  UTMASTG.3D [UR8], [UR4] ;  /* 0x00000008040073b5 */ /* 0x0007e20008010000 */
[----:B------:R0:W-:Y:S01]  /*88b0*/  UTMACMDFLUSH ;  /* 0x00000000000079b7 */ /* 0x0001e20000000000 */
[----:B---3--:R-:W-:Y:S04]  /*88c0*/  DEPBAR.LE SB0, 0x0 ;  /* 0x000080000000791a */ /* 0x008fe80000000000 */
.L_x_151:
[----:B------:R-:W-:Y:S05]  /*88d0*/  BSYNC.RECONVERGENT B0 ;  /* 0x0000000000007941 */ /* 0x000fea0003800200 */
.L_x_150:
[----:B------:R-:W-:Y:S01]  /*88e0*/  BAR.SYNC.DEFER_BLOCKING 0x1, 0x80 ;  /* 0x0042000000007b1d */ /* 0x000fe20000010000 */
[----:B------:R-:W-:Y:S01]  /*88f0*/  ISETP.NE.AND P0, PT, R82, 0x2, PT ;  /* 0x000000025200780c */ /* 0x000fe20003f05270 */
[----:B------:R-:W-:Y:S01]  /*8900*/  UISETP.NE.AND UP0, UPT, UR47, URZ, UPT ;  /* 0x000000ff2f00728c */ /* 0x000fe2000bf05270 */
[----:B------:R-:W-:Y:S01]  /*8910*/  ISETP.NE.AND P1, PT, R36, 0x4, PT ;  /* 0x000000042400780c */ /* 0x000fe20003f25270 */
[----:B------:R-:W-:Y:S01]  /*8920*/  UIADD3 UR45, UPT, UPT, UR37, UR57, URZ ;  /* 0x00000039252d7290 */ /* 0x000fe2000fffe0ff */
[----:B------:R-:W-:Y:S01]  /*8930*/  SEL R2, RZ, 0x1, P0 ;  /* 0x00000001ff027807 */ /* 0x000fe20000000000 */
[----:B------:R-:W-:Y:S01]  /*8940*/  UIADD3 UR46, UPT, UPT, UR38, UR60, URZ ;  /* 0x0000003c262e7290 */ /* 0x000fe2000fffe0ff */
[----:B------:R-:W-:Y:S02]  /*8950*/  SEL R0, RZ, 0x1, P1 ;  /* 0x00000001ff007807 */ /* 0x000fe40000800000 */
[----:B------:R-:W-:Y:S02]  /*8960*/  LOP3.LUT R84, R84, R2, RZ, 0x3c, !PT ;  /* 0x0000000254547212 */ /* 0x000fe400078e3cff */
[----:B------:R-:W-:Y:S02]  /*8970*/  LOP3.LUT R85, R85, R0, RZ, 0x3c, !PT ;  /* 0x0000000055557212 */ /* 0x000fe400078e3cff */
[----:B------:R-:W-:Y:S02]  /*8980*/  SEL R82, R82, RZ, P0 ;  /* 0x000000ff52527207 */ /* 0x000fe40000000000 */
[----:B------:R-:W-:Y:S01]  /*8990*/  SEL R36, R36, RZ, P1 ;  /* 0x000000ff24247207 */ /* 0x000fe20000800000 */
[----:B------:R-:W-:Y:S01]  /*89a0*/  UMOV UR36, UR51 ;  /* 0x0000003300247c82 */ /* 0x000fe20008000000 */
[----:B------:R-:W-:Y:S05]  /*89b0*/  BRA.U UP0, `(.L_x_152) ;  /* 0xffffffe500107547 */ /* 0x000fea000b83ffff */
[----:B------:R-:W-:Y:S05]  /*89c0*/  EXIT ;  /* 0x000000000000794d */ /* 0x000fea0003800000 */
.L_x_25:
[----:B---3--:R3:W4:Y:S02]  /*89d0*/  SYNCS.PHASECHK.TRANS64.TRYWAIT P0, [R0+URZ+0x3f0], R2 ;  /* 0x0003f002000075a7 */ /* 0x00872400080011ff */
[----:B----4-:R-:W-:Y:S05]  /*89e0*/  @!P0 NANOSLEEP.SYNCS 0x989680 ;  /* 0x009896800000895d */ /* 0x010fea0003900000 */
[----:B------:R-:W4:Y:S02]  /*89f0*/  @!P0 SYNCS.PHASECHK.TRANS64 P0, [R0+URZ+0x3f0], R2 ;  /* 0x0003f002000085a7 */ /* 0x000f2400080010ff */
[----:B----4-:R-:W-:Y:S05]  /*8a00*/  @!P0 BRA `(.L_x_25) ;  /* 0xfffffffc00f08947 */ /* 0x010fea000383ffff */
[----:B------:R-:W-:Y:S05]  /*8a10*/  BRA `(.L_x_153) ;  /* 0xffffff94000c7947 */ /* 0x000fea000383ffff */
.L_x_28:
[----:B--2---:R-:W-:-:S07]  /*8a20*/  MOV R0, UR33 ;  /* 0x0000002100007c02 */ /* 0x004fce0008000f00 */
.L_x_154:
[----:B--2---:R2:W3:Y:S02]  /*8a30*/  SYNCS.PHASECHK.TRANS64.TRYWAIT P0, [R0+URZ+0x1b0], R3 ;  /* 0x0001b003000075a7 */ /* 0x0044e400080011ff */
[----:B---3--:R-:W-:Y:S05]  /*8a40*/  @!P0 NANOSLEEP.SYNCS 0x989680 ;  /* 0x009896800000895d */ /* 0x008fea0003900000 */
[----:B------:R-:W3:Y:S02]  /*8a50*/  @!P0 SYNCS.PHASECHK.TRANS64 P0, [R0+URZ+0x1b0], R3 ;  /* 0x0001b003000085a7 */ /* 0x000ee400080010ff */
[----:B---3--:R-:W-:Y:S05]  /*8a60*/  @!P0 BRA `(.L_x_154) ;  /* 0xfffffffc00f08947 */ /* 0x008fea000383ffff */
[----:B------:R-:W-:Y:S05]  /*8a70*/  BRA `(.L_x_27) ;  /* 0xffffff9400547947 */ /* 0x000fea000383ffff */
.L_x_35:
[----:B-1----:R-:W-:-:S07]  /*8a80*/  MOV R0, UR17 ;  /* 0x0000001100007c02 */ /* 0x002fce0008000f00 */
.L_x_155:
[----:B-1----:R1:W2:Y:S02]  /*8a90*/  SYNCS.PHASECHK.TRANS64.TRYWAIT P0, [R0+URZ+0x1b0], R3 ;  /* 0x0001b003000075a7 */ /* 0x0022a400080011ff */
[----:B--2---:R-:W-:Y:S05]  /*8aa0*/  @!P0 NANOSLEEP.SYNCS 0x989680 ;  /* 0x009896800000895d */ /* 0x004fea0003900000 */
[----:B------:R-:W2:Y:S02]  /*8ab0*/  @!P0 SYNCS.PHASECHK.TRANS64 P0, [R0+URZ+0x1b0], R3 ;  /* 0x0001b003000085a7 */ /* 0x000ea400080010ff */
[----:B--2---:R-:W-:Y:S05]  /*8ac0*/  @!P0 BRA `(.L_x_155) ;  /* 0xfffffffc00f08947 */ /* 0x004fea000383ffff */
[----:B------:R-:W-:Y:S05]  /*8ad0*/  BRA `(.L_x_34) ;  /* 0xffffff9800107947 */ /* 0x000fea000383ffff */
.L_x_40:
[----:B-1----:R1:W2:Y:S02]  /*8ae0*/  SYNCS.PHASECHK.TRANS64.TRYWAIT P0, [R3+URZ+0x380], R0 ;  /* 0x00038000030075a7 */ /* 0x0022a400080011ff */
[----:B--2---:R-:W-:Y:S05]  /*8af0*/  @!P0 NANOSLEEP.SYNCS 0x989680 ;  /* 0x009896800000895d */ /* 0x004fea0003900000 */
[----:B------:R-:W2:Y:S02]  /*8b00*/  @!P0 SYNCS.PHASECHK.TRANS64 P0, [R3+URZ+0x380], R0 ;  /* 0x00038000030085a7 */ /* 0x000ea400080010ff */
[----:B--2---:R-:W-:Y:S05]  /*8b10*/  @!P0 BRA `(.L_x_40) ;  /* 0xfffffffc00f08947 */ /* 0x004fea000383ffff */
[----:B------:R-:W-:Y:S05]  /*8b20*/  BRA `(.L_x_156) ;  /* 0xffffff9800b47947 */ /* 0x000fea000383ffff */
.L_x_44:
[----:B------:R-:W-:-:S07]  /*8b30*/  MOV R0, UR4 ;  /* 0x0000000400007c02 */ /* 0x000fce0008000f00 */
.L_x_157:
[----:B-1----:R1:W2:Y:S02]  /*8b40*/  SYNCS.PHASECHK.TRANS64.TRYWAIT P0, [R0+URZ], R2 ;  /* 0x00000002000075a7 */ /* 0x0022a400080011ff */
[----:B--2---:R-:W-:Y:S05]  /*8b50*/  @!P0 NANOSLEEP.SYNCS 0x989680 ;  /* 0x009896800000895d */ /* 0x004fea0003900000 */
[----:B------:R-:W2:Y:S02]  /*8b60*/  @!P0 SYNCS.PHASECHK.TRANS64 P0, [R0+URZ], R2 ;  /* 0x00000002000085a7 */ /* 0x000ea400080010ff */
[----:B--2---:R-:W-:Y:S05]  /*8b70*/  @!P0 BRA `(.L_x_157) ;  /* 0xfffffffc00f08947 */ /* 0x004fea000383ffff */
[----:B------:R-:W-:Y:S05]  /*8b80*/  BRA `(.L_x_158) ;  /* 0xffffffa000587947 */ /* 0x000fea000383ffff */
.L_x_45:
[----:B------:R-:W-:-:S07]  /*8b90*/  MOV R0, UR5 ;  /* 0x0000000500007c02 */ /* 0x000fce0008000f00 */
.L_x_159:
[----:B-1----:R1:W2:Y:S02]  /*8ba0*/  SYNCS.PHASECHK.TRANS64.TRYWAIT P0, [R0+URZ], R3 ;  /* 0x00000003000075a7 */ /* 0x0022a400080011ff */
[----:B--2---:R-:W-:Y:S05]  /*8bb0*/  @!P0 NANOSLEEP.SYNCS 0x989680 ;  /* 0x009896800000895d */ /* 0x004fea0003900000 */
[----:B------:R-:W2:Y:S02]  /*8bc0*/  @!P0 SYNCS.PHASECHK.TRANS64 P0, [R0+URZ], R3 ;  /* 0x00000003000085a7 */ /* 0x000ea400080010ff */
[----:B--2---:R-:W-:Y:S05]  /*8bd0*/  @!P0 BRA `(.L_x_159) ;  /* 0xfffffffc00f08947 */ /* 0x004fea000383ffff */
[----:B------:R-:W-:Y:S05]  /*8be0*/  BRA `(.L_x_160) ;  /* 0xffffffa000647947 */ /* 0x000fea000383ffff */
.L_x_46:
[----:B------:R-:W-:-:S07]  /*8bf0*/  MOV R0, UR5 ;  /* 0x0000000500007c02 */ /* 0x000fce0008000f00 */
.L_x_161:
[----:B-1----:R1:W2:Y:S02]  /*8c00*/  SYNCS.PHASECHK.TRANS64.TRYWAIT P0, [R0+URZ], R3 ;  /* 0x00000003000075a7 */ /* 0x0022a400080011ff */
[----:B--2---:R-:W-:Y:S05]  /*8c10*/  @!P0 NANOSLEEP.SYNCS 0x989680 ;  /* 0x009896800000895d */ /* 0x004fea0003900000 */
[----:B------:R-:W2:Y:S02]  /*8c20*/  @!P0 SYNCS.PHASECHK.TRANS64 P0, [R0+URZ], R3 ;  /* 0x00000003000085a7 */ /* 0x000ea400080010ff */
[----:B--2---:R-:W-:Y:S05]  /*8c30*/  @!P0 BRA `(.L_x_161) ;  /* 0xfffffffc00f08947 */ /* 0x004fea000383ffff */
[----:B------:R-:W-:Y:S05]  /*8c40*/  BRA `(.L_x_162) ;  /* 0xffffffa000707947 */ /* 0x000fea000383ffff */
.L_x_47:
[----:B------:R-:W-:-:S07]  /*8c50*/  MOV R0, UR5 ;  /* 0x0000000500007c02 */ /* 0x000fce0008000f00 */
.L_x_163:
[----:B-1----:R1:W2:Y:S02]  /*8c60*/  SYNCS.PHASECHK.TRANS64.TRYWAIT P0, [R0+URZ], R3 ;  /* 0x00000003000075a7 */ /* 0x0022a400080011ff */
[----:B--2---:R-:W-:Y:S05]  /*8c70*/  @!P0 NANOSLEEP.SYNCS 0x989680 ;  /* 0x009896800000895d */ /* 0x004fea0003900000 */
[----:B------:R-:W2:Y:S02]  /*8c80*/  @!P0 SYNCS.PHASECHK.TRANS64 P0, [R0+URZ], R3 ;  /* 0x00000003000085a7 */ /* 0x000ea400080010ff */
[----:B--2---:R-:W-:Y:S05]  /*8c90*/  @!P0 BRA `(.L_x_163) ;  /* 0xfffffffc00f08947 */ /* 0x004fea000383ffff */
[----:B------:R-:W-:Y:S05]  /*8ca0*/  BRA `(.L_x_164) ;  /* 0xffffffa0007c7947 */ /* 0x000fea000383ffff */
.L_x_48:
[----:B------:R-:W-:-:S07]  /*8cb0*/  MOV R0, UR5 ;  /* 0x0000000500007c02 */ /* 0x000fce0008000f00 */
.L_x_165:
[----:B-1----:R1:W2:Y:S02]  /*8cc0*/  SYNCS.PHASECHK.TRANS64.TRYWAIT P0, [R0+URZ], R3 ;  /* 0x00000003000075a7 */ /* 0x0022a400080011ff */
[----:B--2---:R-:W-:Y:S05]  /*8cd0*/  @!P0 NANOSLEEP.SYNCS 0x989680 ;  /* 0x009896800000895d */ /* 0x004fea0003900000 */
[----:B------:R-:W2:Y:S02]  /*8ce0*/  @!P0 SYNCS.PHASECHK.TRANS64 P0, [R0+URZ], R3 ;  /* 0x00000003000085a7 */ /* 0x000ea400080010ff */
[----:B--2---:R-:W-:Y:S05]  /*8cf0*/  @!P0 BRA `(.L_x_165) ;  /* 0xfffffffc00f08947 */ /* 0x004fea000383ffff */
[----:B------:R-:W-:Y:S05]  /*8d00*/  BRA `(.L_x_166) ;  /* 0xffffffa000887947 */ /* 0x000fea000383ffff */
.L_x_49:
[----:B------:R-:W-:-:S07]  /*8d10*/  MOV R0, UR5 ;  /* 0x0000000500007c02 */ /* 0x000fce0008000f00 */
.L_x_167:
[----:B-1----:R1:W2:Y:S02]  /*8d20*/  SYNCS.PHASECHK.TRANS64.TRYWAIT P0, [R0+URZ], R3 ;  /* 0x00000003000075a7 */ /* 0x0022a400080011ff */
[----:B--2---:R-:W-:Y:S05]  /*8d30*/  @!P0 NANOSLEEP.SYNCS 0x989680 ;  /* 0x009896800000895d */ /* 0x004fea0003900000 */
[----:B------:R-:W2:Y:S02]  /*8d40*/  @!P0 SYNCS.PHASECHK.TRANS64 P0, [R0+URZ], R3 ;  /* 0x00000003000085a7 */ /* 0x000ea400080010ff */
[----:B--2---:R-:W-:Y:S05]  /*8d50*/  @!P0 BRA `(.L_x_167) ;  /* 0xfffffffc00f08947 */ /* 0x004fea000383ffff */
[----:B------:R-:W-:Y:S05]  /*8d60*/  BRA `(.L_x_168) ;  /* 0xffffffa000947947 */ /* 0x000fea000383ffff */
.L_x_50:
[----:B------:R-:W-:-:S07]  /*8d70*/  MOV R0, UR5 ;  /* 0x0000000500007c02 */ /* 0x000fce0008000f00 */
.L_x_169:
[----:B-1----:R1:W2:Y:S02]  /*8d80*/  SYNCS.PHASECHK.TRANS64.TRYWAIT P0, [R0+URZ], R3 ;  /* 0x00000003000075a7 */ /* 0x0022a400080011ff */
[----:B--2---:R-:W-:Y:S05]  /*8d90*/  @!P0 NANOSLEEP.SYNCS 0x989680 ;  /* 0x009896800000895d */ /* 0x004fea0003900000 */
[----:B------:R-:W2:Y:S02]  /*8da0*/  @!P0 SYNCS.PHASECHK.TRANS64 P0, [R0+URZ], R3 ;  /* 0x00000003000085a7 */ /* 0x000ea400080010ff */
[----:B--2---:R-:W-:Y:S05]  /*8db0*/  @!P0 BRA `(.L_x_169) ;  /* 0xfffffffc00f08947 */ /* 0x004fea000383ffff */
[----:B------:R-:W-:Y:S05]  /*8dc0*/  BRA `(.L_x_170) ;  /* 0xffffffa000a07947 */ /* 0x000fea000383ffff */
.L_x_51:
[----:B------:R-:W-:-:S07]  /*8dd0*/  MOV R0, UR5 ;  /* 0x0000000500007c02 */ /* 0x000fce0008000f00 */
.L_x_171:
[----:B-1----:R1:W2:Y:S02]  /*8de0*/  SYNCS.PHASECHK.TRANS64.TRYWAIT P0, [R0+URZ], R3 ;  /* 0x00000003000075a7 */ /* 0x0022a400080011ff */
[----:B--2---:R-:W-:Y:S05]  /*8df0*/  @!P0 NANOSLEEP.SYNCS 0x989680 ;  /* 0x009896800000895d */ /* 0x004fea0003900000 */
[----:B------:R-:W2:Y:S02]  /*8e00*/  @!P0 SYNCS.PHASECHK.TRANS64 P0, [R0+URZ], R3 ;  /* 0x00000003000085a7 */ /* 0x000ea400080010ff */
[----:B--2---:R-:W-:Y:S05]  /*8e10*/  @!P0 BRA `(.L_x_171) ;  /* 0xfffffffc00f08947 */ /* 0x004fea000383ffff */
[----:B------:R-:W-:Y:S05]  /*8e20*/  BRA `(.L_x_172) ;  /* 0xffffffa000ac7947 */ /* 0x000fea000383ffff */
.L_x_52:
[----:B------:R-:W-:-:S07]  /*8e30*/  MOV R0, UR5 ;  /* 0x0000000500007c02 */ /* 0x000fce0008000f00 */
.L_x_173:
[----:B-1----:R1:W2:Y:S02]  /*8e40*/  SYNCS.PHASECHK.TRANS64.TRYWAIT P0, [R0+URZ], R3 ;  /* 0x00000003000075a7 */ /* 0x0022a400080011ff */
[----:B--2---:R-:W-:Y:S05]  /*8e50*/  @!P0 NANOSLEEP.SYNCS 0x989680 ;  /* 0x009896800000895d */ /* 0x004fea0003900000 */
[----:B------:R-:W2:Y:S02]  /*8e60*/  @!P0 SYNCS.PHASECHK.TRANS64 P0, [R0+URZ], R3 ;  /* 0x00000003000085a7 */ /* 0x000ea400080010ff */
[----:B--2---:R-:W-:Y:S05]  /*8e70*/  @!P0 BRA `(.L_x_173) ;  /* 0xfffffffc00f08947 */ /* 0x004fea000383ffff */
[----:B------:R-:W-:Y:S05]  /*8e80*/  BRA `(.L_x_174) ;  /* 0xffffffa000b87947 */ /* 0x000fea000383ffff */
.L_x_53:
[----:B------:R-:W-:-:S07]  /*8e90*/  MOV R0, UR5 ;  /* 0x0000000500007c02 */ /* 0x000fce0008000f00 */
.L_x_175:
[----:B-1----:R1:W2:Y:S02]  /*8ea0*/  SYNCS.PHASECHK.TRANS64.TRYWAIT P0, [R0+URZ], R3 ;  /* 0x00000003000075a7 */ /* 0x0022a400080011ff */
[----:B--2---:R-:W-:Y:S05]  /*8eb0*/  @!P0 NANOSLEEP.SYNCS 0x989680 ;  /* 0x009896800000895d */ /* 0x004fea0003900000 */
[----:B------:R-:W2:Y:S02]  /*8ec0*/  @!P0 SYNCS.PHASECHK.TRANS64 P0, [R0+URZ], R3 ;  /* 0x00000003000085a7 */ /* 0x000ea400080010ff */
[----:B--2---:R-:W-:Y:S05]  /*8ed0*/  @!P0 BRA `(.L_x_175) ;  /* 0xfffffffc00f08947 */ /* 0x004fea000383ffff */
[----:B------:R-:W-:Y:S05]  /*8ee0*/  BRA `(.L_x_176) ;  /* 0xffffffa000c47947 */ /* 0x000fea000383ffff */
.L_x_54:
[----:B------:R-:W-:-:S07]  /*8ef0*/  MOV R0, UR5 ;  /* 0x0000000500007c02 */ /* 0x000fce0008000f00 */
.L_x_177:
[----:B-1----:R1:W2:Y:S02]  /*8f00*/  SYNCS.PHASECHK.TRANS64.TRYWAIT P0, [R0+URZ], R3 ;  /* 0x00000003000075a7 */ /* 0x0022a400080011ff */
[----:B--2---:R-:W-:Y:S05]  /*8f10*/  @!P0 NANOSLEEP.SYNCS 0x989680 ;  /* 0x009896800000895d */ /* 0x004fea0003900000 */
[----:B------:R-:W2:Y:S02]  /*8f20*/  @!P0 SYNCS.PHASECHK.TRANS64 P0, [R0+URZ], R3 ;  /* 0x00000003000085a7 */ /* 0x000ea400080010ff */
[----:B--2---:R-:W-:Y:S05]  /*8f30*/  @!P0 BRA `(.L_x_177) ;  /* 0xfffffffc00f08947 */ /* 0x004fea000383ffff */
[----:B------:R-:W-:Y:S05]  /*8f40*/  BRA `(.L_x_178) ;  /* 0xffffffa000d07947 */ /* 0x000fea000383ffff */
.L_x_55:
[----:B------:R-:W-:-:S07]  /*8f50*/  MOV R0, UR5 ;  /* 0x0000000500007c02 */ /* 0x000fce0008000f00 */
.L_x_179:
[----:B-1----:R1:W2:Y:S02]  /*8f60*/  SYNCS.PHASECHK.TRANS64.TRYWAIT P0, [R0+URZ], R3 ;  /* 0x00000003000075a7 */ /* 0x0022a400080011ff */
[----:B--2---:R-:W-:Y:S05]  /*8f70*/  @!P0 NANOSLEEP.SYNCS 0x989680 ;  /* 0x009896800000895d */ /* 0x004fea0003900000 */
[----:B------:R-:W2:Y:S02]  /*8f80*/  @!P0 SYNCS.PHASECHK.TRANS64 P0, [R0+URZ], R3 ;  /* 0x00000003000085a7 */ /* 0x000ea400080010ff */
[----:B--2---:R-:W-:Y:S05]  /*8f90*/  @!P0 BRA `(.L_x_179) ;  /* 0xfffffffc00f08947 */ /* 0x004fea000383ffff */
[----:B------:R-:W-:Y:S05]  /*8fa0*/  BRA `(.L_x_180) ;  /* 0xffffffa000dc7947 */ /* 0x000fea000383ffff */
.L_x_56:
[----:B------:R-:W-:-:S07]  /*8fb0*/  MOV R0, UR5 ;  /* 0x0000000500007c02 */ /* 0x000fce0008000f00 */
.L_x_181:
[----:B-1----:R1:W2:Y:S02]  /*8fc0*/  SYNCS.PHASECHK.TRANS64.TRYWAIT P0, [R0+URZ], R3 ;  /* 0x00000003000075a7 */ /* 0x0022a400080011ff */
[----:B--2---:R-:W-:Y:S05]  /*8fd0*/  @!P0 NANOSLEEP.SYNCS 0x989680 ;  /* 0x009896800000895d */ /* 0x004fea0003900000 */
[----:B------:R-:W2:Y:S02]  /*8fe0*/  @!P0 SYNCS.PHASECHK.TRANS64 P0, [R0+URZ], R3 ;  /* 0x00000003000085a7 */ /* 0x000ea400080010ff */
[----:B--2---:R-:W-:Y:S05]  /*8ff0*/  @!P0 BRA `(.L_x_181) ;  /* 0xfffffffc00f08947 */ /* 0x004fea000383ffff */
[----:B------:R-:W-:Y:S05]  /*9000*/  BRA `(.L_x_182) ;  /* 0xffffffa000e87947 */ /* 0x000fea000383ffff */
.L_x_57:
[----:B------:R-:W-:-:S07]  /*9010*/  MOV R0, UR5 ;  /* 0x0000000500007c02 */ /* 0x000fce0008000f00 */
.L_x_183:
[----:B-1----:R1:W2:Y:S02]  /*9020*/  SYNCS.PHASECHK.TRANS64.TRYWAIT P0, [R0+URZ], R3 ;  /* 0x00000003000075a7 */ /* 0x0022a400080011ff */
[----:B--2---:R-:W-:Y:S05]  /*9030*/  @!P0 NANOSLEEP.SYNCS 0x989680 ;  /* 0x009896800000895d */ /* 0x004fea0003900000 */
[----:B------:R-:W2:Y:S02]  /*9040*/  @!P0 SYNCS.PHASECHK.TRANS64 P0, [R0+URZ], R3 ;  /* 0x00000003000085a7 */ /* 0x000ea400080010ff */
[----:B--2---:R-:W-:Y:S05]  /*9050*/  @!P0 BRA `(.L_x_183) ;  /* 0xfffffffc00f08947 */ /* 0x004fea000383ffff */
[----:B------:R-:W-:Y:S05]  /*9060*/  BRA `(.L_x_184) ;  /* 0xffffffa000f47947 */ /* 0x000fea000383ffff */
.L_x_58:
[----:B------:R-:W-:-:S07]  /*9070*/  MOV R0, UR5 ;  /* 0x0000000500007c02 */ /* 0x000fce0008000f00 */
.L_x_185:
[----:B-1----:R1:W2:Y:S02]  /*9080*/  SYNCS.PHASECHK.TRANS64.TRYWAIT P0, [R0+URZ], R3 ;  /* 0x00000003000075a7 */ /* 0x0022a400080011ff */
[----:B--2---:R-:W-:Y:S05]  /*9090*/  @!P0 NANOSLEEP.SYNCS 0x989680 ;  /* 0x009896800000895d */ /* 0x004fea0003900000 */
[----:B------:R-:W2:Y:S02]  /*90a0*/  @!P0 SYNCS.PHASECHK.TRANS64 P0, [R0+URZ], R3 ;  /* 0x00000003000085a7 */ /* 0x000ea400080010ff */
[----:B--2---:R-:W-:Y:S05]  /*90b0*/  @!P0 BRA `(.L_x_185) ;  /* 0xfffffffc00f08947 */ /* 0x004fea000383ffff */
[----:B------:R-:W-:Y:S05]  /*90c0*/  BRA `(.L_x_186) ;  /* 0xffffffa400007947 */ /* 0x000fea000383ffff */
.L_x_59:
[----:B------:R-:W-:-:S07]  /*90d0*/  MOV R0, UR5 ;  /* 0x0000000500007c02 */ /* 0x000fce0008000f00 */
.L_x_187:
[----:B-1----:R1:W2:Y:S02]  /*90e0*/  SYNCS.PHASECHK.TRANS64.TRYWAIT P0, [R0+URZ], R3 ;  /* 0x00000003000075a7 */ /* 0x0022a400080011ff */
[----:B--2---:R-:W-:Y:S05]  /*90f0*/  @!P0 NANOSLEEP.SYNCS 0x989680 ;  /* 0x009896800000895d */ /* 0x004fea0003900000 */
[----:B------:R-:W2:Y:S02]  /*9100*/  @!P0 SYNCS.PHASECHK.TRANS64 P0, [R0+URZ], R3 ;  /* 0x00000003000085a7 */ /* 0x000ea400080010ff */
[----:B--2---:R-:W-:Y:S05]  /*9110*/  @!P0 BRA `(.L_x_187) ;  /* 0xfffffffc00f08947 */ /* 0x004fea000383ffff */
[----:B------:R-:W-:Y:S05]  /*9120*/  BRA `(.L_x_188) ;  /* 0xffffffa4000c7947 */ /* 0x000fea000383ffff */
.L_x_60:
[----:B------:R-:W-:-:S07]  /*9130*/  MOV R0, UR5 ;  /* 0x0000000500007c02 */ /* 0x000fce0008000f00 */
.L_x_189:
[----:B-1----:R1:W2:Y:S02]  /*9140*/  SYNCS.PHASECHK.TRANS64.TRYWAIT P0, [R0+URZ], R3 ;  /* 0x00000003000075a7 */ /* 0x0022a400080011ff */
[----:B--2---:R-:W-:Y:S05]  /*9150*/  @!P0 NANOSLEEP.SYNCS 0x989680 ;  /* 0x009896800000895d */ /* 0x004fea0003900000 */
[----:B------:R-:W2:Y:S02]  /*9160*/  @!P0 SYNCS.PHASECHK.TRANS64 P0, [R0+URZ], R3 ;  /* 0x00000003000085a7 */ /* 0x000ea400080010ff */
[----:B--2---:R-:W-:Y:S05]  /*9170*/  @!P0 BRA `(.L_x_189) ;  /* 0xfffffffc00f08947 */ /* 0x004fea000383ffff */
[----:B------:R-:W-:Y:S05]  /*9180*/  BRA `(.L_x_190) ;  /* 0xffffffa400187947 */ /* 0x000fea000383ffff */
.L_x_61:
[----:B------:R-:W-:-:S07]  /*9190*/  MOV R0, UR5 ;  /* 0x0000000500007c02 */ /* 0x000fce0008000f00 */
.L_x_191:
[----:B-1----:R1:W2:Y:S02]  /*91a0*/  SYNCS.PHASECHK.TRANS64.TRYWAIT P0, [R0+URZ], R3 ;  /* 0x00000003000075a7 */ /* 0x0022a400080011ff */
[----:B--2---:R-:W-:Y:S05]  /*91b0*/  @!P0 NANOSLEEP.SYNCS 0x989680 ;  /* 0x009896800000895d */ /* 0x004fea0003900000 */
[----:B------:R-:W2:Y:S02]  /*91c0*/  @!P0 SYNCS.PHASECHK.TRANS64 P0, [R0+URZ], R3 ;  /* 0x00000003000085a7 */ /* 0x000ea400080010ff */
[----:B--2---:R-:W-:Y:S05]  /*91d0*/  @!P0 BRA `(.L_x_191) ;  /* 0xfffffffc00f08947 */ /* 0x004fea000383ffff */
[----:B------:R-:W-:Y:S05]  /*91e0*/  BRA `(.L_x_192) ;  /* 0xffffffa400247947 */ /* 0x000fea000383ffff */
.L_x_62:
[----:B------:R-:W-:-:S07]  /*91f0*/  MOV R0, UR5 ;  /* 0x0000000500007c02 */ /* 0x000fce0008000f00 */
.L_x_193:
[----:B-1----:R1:W2:Y:S02]  /*9200*/  SYNCS.PHASECHK.TRANS64.TRYWAIT P0, [R0+URZ], R3 ;  /* 0x00000003000075a7 */ /* 0x0022a400080011ff */
[----:B--2---:R-:W-:Y:S05]  /*9210*/  @!P0 NANOSLEEP.SYNCS 0x989680 ;  /* 0x009896800000895d */ /* 0x004fea0003900000 */
[----:B------:R-:W2:Y:S02]  /*9220*/  @!P0 SYNCS.PHASECHK.TRANS64 P0, [R0+URZ], R3 ;  /* 0x00000003000085a7 */ /* 0x000ea400080010ff */
[----:B--2---:R-:W-:Y:S05]  /*9230*/  @!P0 BRA `(.L_x_193) ;  /* 0xfffffffc00f08947 */ /* 0x004fea000383ffff */
[----:B------:R-:W-:Y:S05]  /*9240*/  BRA `(.L_x_194) ;  /* 0xffffffa400307947 */ /* 0x000fea000383ffff */
.L_x_63:
[----:B------:R-:W-:-:S07]  /*9250*/  MOV R0, UR5 ;  /* 0x0000000500007c02 */ /* 0x000fce0008000f00 */
.L_x_195:
[----:B-1----:R1:W2:Y:S02]  /*9260*/  SYNCS.PHASECHK.TRANS64.TRYWAIT P0, [R0+URZ], R3 ;  /* 0x00000003000075a7 */ /* 0x0022a400080011ff */
[----:B--2---:R-:W-:Y:S05]  /*9270*/  @!P0 NANOSLEEP.SYNCS 0x989680 ;  /* 0x009896800000895d */ /* 0x004fea0003900000 */
[----:B------:R-:W2:Y:S02]  /*9280*/  @!P0 SYNCS.PHASECHK.TRANS64 P0, [R0+URZ], R3 ;  /* 0x00000003000085a7 */ /* 0x000ea400080010ff */
[----:B--2---:R-:W-:Y:S05]  /*9290*/  @!P0 BRA `(.L_x_195) ;  /* 0xfffffffc00f08947 */ /* 0x004fea000383ffff */
[----:B------:R-:W-:Y:S05]  /*92a0*/  BRA `(.L_x_196) ;  /* 0xffffffa4003c7947 */ /* 0x000fea000383ffff */
.L_x_64:
[----:B------:R-:W-:-:S07]  /*92b0*/  MOV R0, UR5 ;  /* 0x0000000500007c02 */ /* 0x000fce0008000f00 */
.L_x_197:
[----:B-1----:R1:W2:Y:S02]  /*92c0*/  SYNCS.PHASECHK.TRANS64.TRYWAIT P0, [R0+URZ], R3 ;  /* 0x00000003000075a7 */ /* 0x0022a400080011ff */
[----:B--2---:R-:W-:Y:S05]  /*92d0*/  @!P0 NANOSLEEP.SYNCS 0x989680 ;  /* 0x009896800000895d */ /* 0x004fea0003900000 */
[----:B------:R-:W2:Y:S02]  /*92e0*/  @!P0 SYNCS.PHASECHK.TRANS64 P0, [R0+URZ], R3 ;  /* 0x00000003000085a7 */ /* 0x000ea400080010ff */
[----:B--2---:R-:W-:Y:S05]  /*92f0*/  @!P0 BRA `(.L_x_197) ;  /* 0xfffffffc00f08947 */ /* 0x004fea000383ffff */
[----:B------:R-:W-:Y:S05]  /*9300*/  BRA `(.L_x_198) ;  /* 0xffffffa400487947 */ /* 0x000fea000383ffff */
.L_x_65:
[----:B------:R-:W-:-:S07]  /*9310*/  MOV R0, UR5 ;  /* 0x0000000500007c02 */ /* 0x000fce0008000f00 */
.L_x_199:
[----:B-1----:R1:W2:Y:S02]  /*9320*/  SYNCS.PHASECHK.TRANS64.TRYWAIT P0, [R0+URZ], R3 ;  /* 0x00000003000075a7 */ /* 0x0022a400080011ff */
[----:B--2---:R-:W-:Y:S05]  /*9330*/  @!P0 NANOSLEEP.SYNCS 0x989680 ;  /* 0x009896800000895d */ /* 0x004fea0003900000 */
[----:B------:R-:W2:Y:S02]  /*9340*/  @!P0 SYNCS.PHASECHK.TRANS64 P0, [R0+URZ], R3 ;  /* 0x00000003000085a7 */ /* 0x000ea400080010ff */
[----:B--2---:R-:W-:Y:S05]  /*9350*/  @!P0 BRA `(.L_x_199) ;  /* 0xfffffffc00f08947 */ /* 0x004fea000383ffff */
[----:B------:R-:W-:Y:S05]  /*9360*/  BRA `(.L_x_200) ;  /* 0xffffffa400547947 */ /* 0x000fea000383ffff */
.L_x_66:
[----:B------:R-:W-:-:S07]  /*9370*/  MOV R0, UR5 ;  /* 0x0000000500007c02 */ /* 0x000fce0008000f00 */
.L_x_201:
[----:B-1----:R1:W2:Y:S02]  /*9380*/  SYNCS.PHASECHK.TRANS64.TRYWAIT P0, [R0+URZ], R3 ;  /* 0x00000003000075a7 */ /* 0x0022a400080011ff */
[----:B--2---:R-:W-:Y:S05]  /*9390*/  @!P0 NANOSLEEP.SYNCS 0x989680 ;  /* 0x009896800000895d */ /* 0x004fea0003900000 */
[----:B------:R-:W2:Y:S02]  /*93a0*/  @!P0 SYNCS.PHASECHK.TRANS64 P0, [R0+URZ], R3 ;  /* 0x00000003000085a7 */ /* 0x000ea400080010ff */
[----:B--2---:R-:W-:Y:S05]  /*93b0*/  @!P0 BRA `(.L_x_201) ;  /* 0xfffffffc00f08947 */ /* 0x004fea000383ffff */
[----:B------:R-:W-:Y:S05]  /*93c0*/  BRA `(.L_x_202) ;  /* 0xffffffa400607947 */ /* 0x000fea000383ffff */
.L_x_67:
[----:B------:R-:W-:-:S07]  /*93d0*/  MOV R0, UR5 ;  /* 0x0000000500007c02 */ /* 0x000fce0008000f00 */
.L_x_203:
[----:B-1----:R1:W2:Y:S02]  /*93e0*/  SYNCS.PHASECHK.TRANS64.TRYWAIT P0, [R0+URZ], R3 ;  /* 0x00000003000075a7 */ /* 0x0022a400080011ff */
[----:B--2---:R-:W-:Y:S05]  /*93f0*/  @!P0 NANOSLEEP.SYNCS 0x989680 ;  /* 0x009896800000895d */ /* 0x004fea0003900000 */
[----:B------:R-:W2:Y:S02]  /*9400*/  @!P0 SYNCS.PHASECHK.TRANS64 P0, [R0+URZ], R3 ;  /* 0x00000003000085a7 */ /* 0x000ea400080010ff */
[----:B--2---:R-:W-:Y:S05]  /*9410*/  @!P0 BRA `(.L_x_203) ;  /* 0xfffffffc00f08947 */ /* 0x004fea000383ffff */
[----:B------:R-:W-:Y:S05]  /*9420*/  BRA `(.L_x_204) ;  /* 0xffffffa4006c7947 */ /* 0x000fea000383ffff */
.L_x_68:
[----:B------:R-:W-:-:S07]  /*9430*/  MOV R0, UR5 ;  /* 0x0000000500007c02 */ /* 0x000fce0008000f00 */
.L_x_205:
[----:B-1----:R1:W2:Y:S02]  /*9440*/  SYNCS.PHASECHK.TRANS64.TRYWAIT P0, [R0+URZ], R3 ;  /* 0x00000003000075a7 */ /* 0x0022a400080011ff */
[----:B--2---:R-:W-:Y:S05]  /*9450*/  @!P0 NANOSLEEP.SYNCS 0x989680 ;  /* 0x009896800000895d */ /* 0x004fea0003900000 */
[----:B------:R-:W2:Y:S02]  /*9460*/  @!P0 SYNCS.PHASECHK.TRANS64 P0, [R0+URZ], R3 ;  /* 0x00000003000085a7 */ /* 0x000ea400080010ff */
[----:B--2---:R-:W-:Y:S05]  /*9470*/  @!P0 BRA `(.L_x_205) ;  /* 0xfffffffc00f08947 */ /* 0x004fea000383ffff */
[----:B------:R-:W-:Y:S05]  /*9480*/  BRA `(.L_x_206) ;  /* 0xffffffa400787947 */ /* 0x000fea000383ffff */
.L_x_69:
[----:B------:R-:W-:-:S07]  /*9490*/  MOV R0, UR5 ;  /* 0x0000000500007c02 */ /* 0x000fce0008000f00 */
.L_x_207:
[----:B-1----:R1:W2:Y:S02]  /*94a0*/  SYNCS.PHASECHK.TRANS64.TRYWAIT P0, [R0+URZ], R3 ;  /* 0x00000003000075a7 */ /* 0x0022a400080011ff */
[----:B--2---:R-:W-:Y:S05]  /*94b0*/  @!P0 NANOSLEEP.SYNCS 0x989680 ;  /* 0x009896800000895d */ /* 0x004fea0003900000 */
[----:B------:R-:W2:Y:S02]  /*94c0*/  @!P0 SYNCS.PHASECHK.TRANS64 P0, [R0+URZ], R3 ;  /* 0x00000003000085a7 */ /* 0x000ea400080010ff */
[----:B--2---:R-:W-:Y:S05]  /*94d0*/  @!P0 BRA `(.L_x_207) ;  /* 0xfffffffc00f08947 */ /* 0x004fea000383ffff */
[----:B------:R-:W-:Y:S05]  /*94e0*/  BRA `(.L_x_208) ;  /* 0xffffffa400847947 */ /* 0x000fea000383ffff */
.L_x_70:
[----:B------:R-:W-:-:S07]  /*94f0*/  MOV R0, UR5 ;  /* 0x0000000500007c02 */ /* 0x000fce0008000f00 */
.L_x_209:
[----:B-1----:R1:W2:Y:S02]  /*9500*/  SYNCS.PHASECHK.TRANS64.TRYWAIT P0, [R0+URZ], R3 ;  /* 0x00000003000075a7 */ /* 0x0022a400080011ff */
[----:B--2---:R-:W-:Y:S05]  /*9510*/  @!P0 NANOSLEEP.SYNCS 0x989680 ;  /* 0x009896800000895d */ /* 0x004fea0003900000 */
[----:B------:R-:W2:Y:S02]  /*9520*/  @!P0 SYNCS.PHASECHK.TRANS64 P0, [R0+URZ], R3 ;  /* 0x00000003000085a7 */ /* 0x000ea400080010ff */
[----:B--2---:R-:W-:Y:S05]  /*9530*/  @!P0 BRA `(.L_x_209) ;  /* 0xfffffffc00f08947 */ /* 0x004fea000383ffff */
[----:B------:R-:W-:Y:S05]  /*9540*/  BRA `(.L_x_210) ;  /* 0xffffffa400907947 */ /* 0x000fea000383ffff */
.L_x_71:
[----:B------:R-:W-:-:S07]  /*9550*/  MOV R0, UR5 ;  /* 0x0000000500007c02 */ /* 0x000fce0008000f00 */
.L_x_211:
[----:B-1----:R1:W2:Y:S02]  /*9560*/  SYNCS.PHASECHK.TRANS64.TRYWAIT P0, [R0+URZ], R3 ;  /* 0x00000003000075a7 */ /* 0x0022a400080011ff */
[----:B--2---:R-:W-:Y:S05]  /*9570*/  @!P0 NANOSLEEP.SYNCS 0x989680 ;  /* 0x009896800000895d */ /* 0x004fea0003900000 */
[----:B------:R-:W2:Y:S02]  /*9580*/  @!P0 SYNCS.PHASECHK.TRANS64 P0, [R0+URZ], R3 ;  /* 0x00000003000085a7 */ /* 0x000ea400080010ff */
[----:B--2---:R-:W-:Y:S05]  /*9590*/  @!P0 BRA `(.L_x_211) ;  /* 0xfffffffc00f08947 */ /* 0x004fea000383ffff */
[----:B------:R-:W-:Y:S05]  /*95a0*/  BRA `(.L_x_212) ;  /* 0xffffffa4009c7947 */ /* 0x000fea000383ffff */
.L_x_72:
[----:B------:R-:W-:-:S07]  /*95b0*/  MOV R0, UR5 ;  /* 0x0000000500007c02 */ /* 0x000fce0008000f00 */
.L_x_213:
[----:B-1----:R1:W2:Y:S02]  /*95c0*/  SYNCS.PHASECHK.TRANS64.TRYWAIT P0, [R0+URZ], R3 ;  /* 0x00000003000075a7 */ /* 0x0022a400080011ff */
[----:B--2---:R-:W-:Y:S05]  /*95d0*/  @!P0 NANOSLEEP.SYNCS 0x989680 ;  /* 0x009896800000895d */ /* 0x004fea0003900000 */
[----:B------:R-:W2:Y:S02]  /*95e0*/  @!P0 SYNCS.PHASECHK.TRANS64 P0, [R0+URZ], R3 ;  /* 0x00000003000085a7 */ /* 0x000ea400080010ff */
[----:B--2---:R-:W-:Y:S05]  /*95f0*/  @!P0 BRA `(.L_x_213) ;  /* 0xfffffffc00f08947 */ /* 0x004fea000383ffff */
[----:B------:R-:W-:Y:S05]  /*9600*/  BRA `(.L_x_214) ;  /* 0xffffffa400a87947 */ /* 0x000fea000383ffff */
.L_x_73:
[----:B------:R-:W-:-:S07]  /*9610*/  MOV R0, UR5 ;  /* 0x0000000500007c02 */ /* 0x000fce0008000f00 */
.L_x_215:
[----:B-1----:R1:W2:Y:S02]  /*9620*/  SYNCS.PHASECHK.TRANS64.TRYWAIT P0, [R0+URZ], R3 ;  /* 0x00000003000075a7 */ /* 0x0022a400080011ff */
[----:B--2---:R-:W-:Y:S05]  /*9630*/  @!P0 NANOSLEEP.SYNCS 0x989680 ;  /* 0x009896800000895d */ /* 0x004fea0003900000 */
[----:B------:R-:W2:Y:S02]  /*9640*/  @!P0 SYNCS.PHASECHK.TRANS64 P0, [R0+URZ], R3 ;  /* 0x00000003000085a7 */ /* 0x000ea400080010ff */
[----:B--2---:R-:W-:Y:S05]  /*9650*/  @!P0 BRA `(.L_x_215) ;  /* 0xfffffffc00f08947 */ /* 0x004fea000383ffff */
[----:B------:R-:W-:Y:S05]  /*9660*/  BRA `(.L_x_216) ;  /* 0xffffffa400b47947 */ /* 0x000fea000383ffff */
.L_x_74:
[----:B------:R-:W-:-:S07]  /*9670*/  MOV R0, UR5 ;  /* 0x0000000500007c02 */ /* 0x000fce0008000f00 */
.L_x_217:
[----:B-1----:R1:W2:Y:S02]  /*9680*/  SYNCS.PHASECHK.TRANS64.TRYWAIT P0, [R0+URZ], R3 ;  /* 0x00000003000075a7 */ /* 0x0022a400080011ff */
[----:B--2---:R-:W-:Y:S05]  /*9690*/  @!P0 NANOSLEEP.SYNCS 0x989680 ;  /* 0x009896800000895d */ /* 0x004fea0003900000 */
[----:B------:R-:W2:Y:S02]  /*96a0*/  @!P0 SYNCS.PHASECHK.TRANS64 P0, [R0+URZ], R3 ;  /* 0x00000003000085a7 */ /* 0x000ea400080010ff */
[----:B--2---:R-:W-:Y:S05]  /*96b0*/  @!P0 BRA `(.L_x_217) ;  /* 0xfffffffc00f08947 */ /* 0x004fea000383ffff */
[----:B------:R-:W-:Y:S05]  /*96c0*/  BRA `(.L_x_218) ;  /* 0xffffffa400c07947 */ /* 0x000fea000383ffff */
.L_x_75:
[----:B------:R-:W-:-:S07]  /*96d0*/  MOV R0, UR5 ;  /* 0x0000000500007c02 */ /* 0x000fce0008000f00 */
.L_x_219:
[----:B-1----:R1:W2:Y:S02]  /*96e0*/  SYNCS.PHASECHK.TRANS64.TRYWAIT P0, [R0+URZ], R3 ;  /* 0x00000003000075a7 */ /* 0x0022a400080011ff */
[----:B--2---:R-:W-:Y:S05]  /*96f0*/  @!P0 NANOSLEEP.SYNCS 0x989680 ;  /* 0x009896800000895d */ /* 0x004fea0003900000 */
[----:B------:R-:W2:Y:S02]  /*9700*/  @!P0 SYNCS.PHASECHK.TRANS64 P0, [R0+URZ], R3 ;  /* 0x00000003000085a7 */ /* 0x000ea400080010ff */
[----:B--2---:R-:W-:Y:S05]  /*9710*/  @!P0 BRA `(.L_x_219) ;  /* 0xfffffffc00f08947 */ /* 0x004fea000383ffff */
[----:B------:R-:W-:Y:S05]  /*9720*/  BRA `(.L_x_220) ;  /* 0xffffffa400cc7947 */ /* 0x000fea000383ffff */
.L_x_76:
[----:B------:R-:W-:-:S07]  /*9730*/  MOV R0, UR5 ;  /* 0x0000000500007c02 */ /* 0x000fce0008000f00 */
.L_x_221:
[----:B-1----:R1:W2:Y:S02]  /*9740*/  SYNCS.PHASECHK.TRANS64.TRYWAIT P0, [R0+URZ], R3 ;  /* 0x00000003000075a7 */ /* 0x0022a400080011ff */
[----:B--2---:R-:W-:Y:S05]  /*9750*/  @!P0 NANOSLEEP.SYNCS 0x989680 ;  /* 0x009896800000895d */ /* 0x004fea0003900000 */
[----:B------:R-:W2:Y:S02]  /*9760*/  @!P0 SYNCS.PHASECHK.TRANS64 P0, [R0+URZ], R3 ;  /* 0x00000003000085a7 */ /* 0x000ea400080010ff */
[----:B--2---:R-:W-:Y:S05]  /*9770*/  @!P0 BRA `(.L_x_221) ;  /* 0xfffffffc00f08947 */ /* 0x004fea000383ffff */
[----:B------:R-:W-:Y:S05]  /*9780*/  BRA `(.L_x_222) ;  /* 0xffffffa400d87947 */ /* 0x000fea000383ffff */
.L_x_77:
[----:B------:R-:W-:-:S07]  /*9790*/  MOV R0, UR5 ;  /* 0x0000000500007c02 */ /* 0x000fce0008000f00 */
.L_x_223:
[----:B-1----:R1:W2:Y:S02]  /*97a0*/  SYNCS.PHASECHK.TRANS64.TRYWAIT P0, [R0+URZ], R3 ;  /* 0x00000003000075a7 */ /* 0x0022a400080011ff */
[----:B--2---:R-:W-:Y:S05]  /*97b0*/  @!P0 NANOSLEEP.SYNCS 0x989680 ;  /* 0x009896800000895d */ /* 0x004fea0003900000 */
[----:B------:R-:W2:Y:S02]  /*97c0*/  @!P0 SYNCS.PHASECHK.TRANS64 P0, [R0+URZ], R3 ;  /* 0x00000003000085a7 */ /* 0x000ea400080010ff */
[----:B--2---:R-:W-:Y:S05]  /*97d0*/  @!P0 BRA `(.L_x_223) ;  /* 0xfffffffc00f08947 */ /* 0x004fea000383ffff */
[----:B------:R-:W-:Y:S05]  /*97e0*/  BRA `(.L_x_224) ;  /* 0xffffffa400e47947 */ /* 0x000fea000383ffff */
.L_x_78:
[----:B------:R-:W-:-:S07]  /*97f0*/  MOV R0, UR5 ;  /* 0x0000000500007c02 */ /* 0x000fce0008000f00 */
.L_x_225:
[----:B-1----:R1:W2:Y:S02]  /*9800*/  SYNCS.PHASECHK.TRANS64.TRYWAIT P0, [R0+URZ], R3 ;  /* 0x00000003000075a7 */ /* 0x0022a400080011ff */
[----:B--2---:R-:W-:Y:S05]  /*9810*/  @!P0 NANOSLEEP.SYNCS 0x989680 ;  /* 0x009896800000895d */ /* 0x004fea0003900000 */
[----:B------:R-:W2:Y:S02]  /*9820*/  @!P0 SYNCS.PHASECHK.TRANS64 P0, [R0+URZ], R3 ;  /* 0x00000003000085a7 */ /* 0x000ea400080010ff */
[----:B--2---:R-:W-:Y:S05]  /*9830*/  @!P0 BRA `(.L_x_225) ;  /* 0xfffffffc00f08947 */ /* 0x004fea000383ffff */
[----:B------:R-:W-:Y:S05]  /*9840*/  BRA `(.L_x_226) ;  /* 0xffffffa400f07947 */ /* 0x000fea000383ffff */
.L_x_79:
[----:B------:R-:W-:-:S07]  /*9850*/  MOV R0, UR5 ;  /* 0x0000000500007c02 */ /* 0x000fce0008000f00 */
.L_x_227:
[----:B-1----:R1:W2:Y:S02]  /*9860*/  SYNCS.PHASECHK.TRANS64.TRYWAIT P0, [R0+URZ], R3 ;  /* 0x00000003000075a7 */ /* 0x0022a400080011ff */
[----:B--2---:R-:W-:Y:S05]  /*9870*/  @!P0 NANOSLEEP.SYNCS 0x989680 ;  /* 0x009896800000895d */ /* 0x004fea0003900000 */
[----:B------:R-:W2:Y:S02]  /*9880*/  @!P0 SYNCS.PHASECHK.TRANS64 P0, [R0+URZ], R3 ;  /* 0x00000003000085a7 */ /* 0x000ea400080010ff */
[----:B--2---:R-:W-:Y:S05]  /*9890*/  @!P0 BRA `(.L_x_227) ;  /* 0xfffffffc00f08947 */ /* 0x004fea000383ffff */
[----:B------:R-:W-:Y:S05]  /*98a0*/  BRA `(.L_x_228) ;  /* 0xffffffa400fc7947 */ /* 0x000fea000383ffff */
.L_x_80:
[----:B------:R-:W-:-:S07]  /*98b0*/  MOV R0, UR5 ;  /* 0x0000000500007c02 */ /* 0x000fce0008000f00 */
.L_x_229:
[----:B-1----:R1:W2:Y:S02]  /*98c0*/  SYNCS.PHASECHK.TRANS64.TRYWAIT P0, [R0+URZ], R3 ;  /* 0x00000003000075a7 */ /* 0x0022a400080011ff */
[----:B--2---:R-:W-:Y:S05]  /*98d0*/  @!P0 NANOSLEEP.SYNCS 0x989680 ;  /* 0x009896800000895d */ /* 0x004fea0003900000 */
[----:B------:R-:W2:Y:S02]  /*98e0*/  @!P0 SYNCS.PHASECHK.TRANS64 P0, [R0+URZ], R3 ;  /* 0x00000003000085a7 */ /* 0x000ea400080010ff */
[----:B--2---:R-:W-:Y:S05]  /*98f0*/  @!P0 BRA `(.L_x_229) ;  /* 0xfffffffc00f08947 */ /* 0x004fea000383ffff */
[----:B------:R-:W-:Y:S05]  /*9900*/  BRA `(.L_x_230) ;  /* 0xffffffa800087947 */ /* 0x000fea000383ffff */
.L_x_81:
[----:B------:R-:W-:-:S07]  /*9910*/  MOV R0, UR5 ;  /* 0x0000000500007c02 */ /* 0x000fce0008000f00 */
.L_x_231:
[----:B-1----:R1:W2:Y:S02]  /*9920*/  SYNCS.PHASECHK.TRANS64.TRYWAIT P0, [R0+URZ], R3 ;  /* 0x00000003000075a7 */ /* 0x0022a400080011ff */
[----:B--2---:R-:W-:Y:S05]  /*9930*/  @!P0 NANOSLEEP.SYNCS 0x989680 ;  /* 0x009896800000895d */ /* 0x004fea0003900000 */
[----:B------:R-:W2:Y:S02]  /*9940*/  @!P0 SYNCS.PHASECHK.TRANS64 P0, [R0+URZ], R3 ;  /* 0x00000003000085a7 */ /* 0x000ea400080010ff */
[----:B--2---:R-:W-:Y:S05]  /*9950*/  @!P0 BRA `(.L_x_231) ;  /* 0xfffffffc00f08947 */ /* 0x004fea000383ffff */
[----:B------:R-:W-:Y:S05]  /*9960*/  BRA `(.L_x_232) ;  /* 0xffffffa800147947 */ /* 0x000fea000383ffff */
.L_x_82:
[----:B------:R-:W-:-:S07]  /*9970*/  MOV R0, UR5 ;  /* 0x0000000500007c02 */ /* 0x000fce0008000f00 */
.L_x_233:
[----:B-1----:R1:W2:Y:S02]  /*9980*/  SYNCS.PHASECHK.TRANS64.TRYWAIT P0, [R0+URZ], R3 ;  /* 0x00000003000075a7 */ /* 0x0022a400080011ff */
[----:B--2---:R-:W-:Y:S05]  /*9990*/  @!P0 NANOSLEEP.SYNCS 0x989680 ;  /* 0x009896800000895d */ /* 0x004fea0003900000 */
[----:B------:R-:W2:Y:S02]  /*99a0*/  @!P0 SYNCS.PHASECHK.TRANS64 P0, [R0+URZ], R3 ;  /* 0x00000003000085a7 */ /* 0x000ea400080010ff */
[----:B--2---:R-:W-:Y:S05]  /*99b0*/  @!P0 BRA `(.L_x_233) ;  /* 0xfffffffc00f08947 */ /* 0x004fea000383ffff */
[----:B------:R-:W-:Y:S05]  /*99c0*/  BRA `(.L_x_234) ;  /* 0xffffffa800207947 */ /* 0x000fea000383ffff */
.L_x_83:
[----:B------:R-:W-:-:S07]  /*99d0*/  MOV R0, UR5 ;  /* 0x0000000500007c02 */ /* 0x000fce0008000f00 */
.L_x_235:
[----:B-1----:R1:W2:Y:S02]  /*99e0*/  SYNCS.PHASECHK.TRANS64.TRYWAIT P0, [R0+URZ], R3 ;  /* 0x00000003000075a7 */ /* 0x0022a400080011ff */
[----:B--2---:R-:W-:Y:S05]  /*99f0*/  @!P0 NANOSLEEP.SYNCS 0x989680 ;  /* 0x009896800000895d */ /* 0x004fea0003900000 */
[----:B------:R-:W2:Y:S02]  /*9a00*/  @!P0 SYNCS.PHASECHK.TRANS64 P0, [R0+URZ], R3 ;  /* 0x00000003000085a7 */ /* 0x000ea400080010ff */
[----:B--2---:R-:W-:Y:S05]  /*9a10*/  @!P0 BRA `(.L_x_235) ;  /* 0xfffffffc00f08947 */ /* 0x004fea000383ffff */
[----:B------:R-:W-:Y:S05]  /*9a20*/  BRA `(.L_x_236) ;  /* 0xffffffa8002c7947 */ /* 0x000fea000383ffff */
.L_x_84:
[----:B------:R-:W-:-:S07]  /*9a30*/  MOV R0, UR5 ;  /* 0x0000000500007c02 */ /* 0x000fce0008000f00 */
.L_x_237:
[----:B-1----:R1:W2:Y:S02]  /*9a40*/  SYNCS.PHASECHK.TRANS64.TRYWAIT P0, [R0+URZ], R3 ;  /* 0x00000003000075a7 */ /* 0x0022a400080011ff */
[----:B--2---:R-:W-:Y:S05]  /*9a50*/  @!P0 NANOSLEEP.SYNCS 0x989680 ;  /* 0x009896800000895d */ /* 0x004fea0003900000 */
[----:B------:R-:W2:Y:S02]  /*9a60*/  @!P0 SYNCS.PHASECHK.TRANS64 P0, [R0+URZ], R3 ;  /* 0x00000003000085a7 */ /* 0x000ea400080010ff */
[----:B--2---:R-:W-:Y:S05]  /*9a70*/  @!P0 BRA `(.L_x_237) ;  /* 0xfffffffc00f08947 */ /* 0x004fea000383ffff */
[----:B------:R-:W-:Y:S05]  /*9a80*/  BRA `(.L_x_238) ;  /* 0xffffffa800387947 */ /* 0x000fea000383ffff */
.L_x_85:
[----:B------:R-:W-:-:S07]  /*9a90*/  MOV R0, UR5 ;  /* 0x0000000500007c02 */ /* 0x000fce0008000f00 */
.L_x_239:
[----:B-1----:R1:W2:Y:S02]  /*9aa0*/  SYNCS.PHASECHK.TRANS64.TRYWAIT P0, [R0+URZ], R3 ;  /* 0x00000003000075a7 */ /* 0x0022a400080011ff */
[----:B--2---:R-:W-:Y:S05]  /*9ab0*/  @!P0 NANOSLEEP.SYNCS 0x989680 ;  /* 0x009896800000895d */ /* 0x004fea0003900000 */
[----:B------:R-:W2:Y:S02]  /*9ac0*/  @!P0 SYNCS.PHASECHK.TRANS64 P0, [R0+URZ], R3 ;  /* 0x00000003000085a7 */ /* 0x000ea400080010ff */
[----:B--2---:R-:W-:Y:S05]  /*9ad0*/  @!P0 BRA `(.L_x_239) ;  /* 0xfffffffc00f08947 */ /* 0x004fea000383ffff */
[----:B------:R-:W-:Y:S05]  /*9ae0*/  BRA `(.L_x_240) ;  /* 0xffffffa800447947 */ /* 0x000fea000383ffff */
.L_x_86:
[----:B------:R-:W-:-:S07]  /*9af0*/  MOV R0, UR5 ;  /* 0x0000000500007c02 */ /* 0x000fce0008000f00 */
.L_x_241:
[----:B-1----:R1:W2:Y:S02]  /*9b00*/  SYNCS.PHASECHK.TRANS64.TRYWAIT P0, [R0+URZ], R3 ;  /* 0x00000003000075a7 */ /* 0x0022a400080011ff */
[----:B--2---:R-:W-:Y:S05]  /*9b10*/  @!P0 NANOSLEEP.SYNCS 0x989680 ;  /* 0x009896800000895d */ /* 0x004fea0003900000 */
[----:B------:R-:W2:Y:S02]  /*9b20*/  @!P0 SYNCS.PHASECHK.TRANS64 P0, [R0+URZ], R3 ;  /* 0x00000003000085a7 */ /* 0x000ea400080010ff */
[----:B--2---:R-:W-:Y:S05]  /*9b30*/  @!P0 BRA `(.L_x_241) ;  /* 0xfffffffc00f08947 */ /* 0x004fea000383ffff */
[----:B------:R-:W-:Y:S05]  /*9b40*/  BRA `(.L_x_242) ;  /* 0xffffffa800507947 */ /* 0x000fea000383ffff */
.L_x_87:
[----:B------:R-:W-:-:S07]  /*9b50*/  MOV R0, UR5 ;  /* 0x0000000500007c02 */ /* 0x000fce0008000f00 */
.L_x_243:
[----:B-1----:R1:W2:Y:S02]  /*9b60*/  SYNCS.PHASECHK.TRANS64.TRYWAIT P0, [R0+URZ], R3 ;  /* 0x00000003000075a7 */ /* 0x0022a400080011ff */
[----:B--2---:R-:W-:Y:S05]  /*9b70*/  @!P0 NANOSLEEP.SYNCS 0x989680 ;  /* 0x009896800000895d */ /* 0x004fea0003900000 */
[----:B------:R-:W2:Y:S02]  /*9b80*/  @!P0 SYNCS.PHASECHK.TRANS64 P0, [R0+URZ], R3 ;  /* 0x00000003000085a7 */ /* 0x000ea400080010ff */
[----:B--2---:R-:W-:Y:S05]  /*9b90*/  @!P0 BRA `(.L_x_243) ;  /* 0xfffffffc00f08947 */ /* 0x004fea000383ffff */
[----:B------:R-:W-:Y:S05]  /*9ba0*/  BRA `(.L_x_244) ;  /* 0xffffffa8005c7947 */ /* 0x000fea000383ffff */
.L_x_88:
[----:B------:R-:W-:-:S07]  /*9bb0*/  MOV R0, UR5 ;  /* 0x0000000500007c02 */ /* 0x000fce0008000f00 */
.L_x_245:
[----:B-1----:R1:W2:Y:S02]  /*9bc0*/  SYNCS.PHASECHK.TRANS64.TRYWAIT P0, [R0+URZ], R3 ;  /* 0x00000003000075a7 */ /* 0x0022a400080011ff */
[----:B--2---:R-:W-:Y:S05]  /*9bd0*/  @!P0 NANOSLEEP.SYNCS 0x989680 ;  /* 0x009896800000895d */ /* 0x004fea0003900000 */
[----:B------:R-:W2:Y:S02]  /*9be0*/  @!P0 SYNCS.PHASECHK.TRANS64 P0, [R0+URZ], R3 ;  /* 0x00000003000085a7 */ /* 0x000ea400080010ff */
[----:B--2---:R-:W-:Y:S05]  /*9bf0*/  @!P0 BRA `(.L_x_245) ;  /* 0xfffffffc00f08947 */ /* 0x004fea000383ffff */
[----:B------:R-:W-:Y:S05]  /*9c00*/  BRA `(.L_x_246) ;  /* 0xffffffa800687947 */ /* 0x000fea000383ffff */
.L_x_89:
[----:B------:R-:W-:-:S07]  /*9c10*/  MOV R0, UR5 ;  /* 0x0000000500007c02 */ /* 0x000fce0008000f00 */
.L_x_247:
[----:B-1----:R1:W2:Y:S02]  /*9c20*/  SYNCS.PHASECHK.TRANS64.TRYWAIT P0, [R0+URZ], R3 ;  /* 0x00000003000075a7 */ /* 0x0022a400080011ff */
[----:B--2---:R-:W-:Y:S05]  /*9c30*/  @!P0 NANOSLEEP.SYNCS 0x989680 ;  /* 0x009896800000895d */ /* 0x004fea0003900000 */
[----:B------:R-:W2:Y:S02]  /*9c40*/  @!P0 SYNCS.PHASECHK.TRANS64 P0, [R0+URZ], R3 ;  /* 0x00000003000085a7 */ /* 0x000ea400080010ff */
[----:B--2---:R-:W-:Y:S05]  /*9c50*/  @!P0 BRA `(.L_x_247) ;  /* 0xfffffffc00f08947 */ /* 0x004fea000383ffff */
[----:B------:R-:W-:Y:S05]  /*9c60*/  BRA `(.L_x_248) ;  /* 0xffffffa800747947 */ /* 0x000fea000383ffff */
.L_x_90:
[----:B------:R-:W-:-:S07]  /*9c70*/  MOV R0, UR5 ;  /* 0x0000000500007c02 */ /* 0x000fce0008000f00 */
.L_x_249:
[----:B-1----:R1:W2:Y:S02]  /*9c80*/  SYNCS.PHASECHK.TRANS64.TRYWAIT P0, [R0+URZ], R3 ;  /* 0x00000003000075a7 */ /* 0x0022a400080011ff */
[----:B--2---:R-:W-:Y:S05]  /*9c90*/  @!P0 NANOSLEEP.SYNCS 0x989680 ;  /* 0x009896800000895d */ /* 0x004fea0003900000 */
[----:B------:R-:W2:Y:S02]  /*9ca0*/  @!P0 SYNCS.PHASECHK.TRANS64 P0, [R0+URZ], R3 ;  /* 0x00000003000085a7 */ /* 0x000ea400080010ff */
[----:B--2---:R-:W-:Y:S05]  /*9cb0*/  @!P0 BRA `(.L_x_249) ;  /* 0xfffffffc00f08947 */ /* 0x004fea000383ffff */
[----:B------:R-:W-:Y:S05]  /*9cc0*/  BRA `(.L_x_250) ;  /* 0xffffffa800807947 */ /* 0x000fea000383ffff */
.L_x_91:
[----:B------:R-:W-:-:S07]  /*9cd0*/  MOV R0, UR5 ;  /* 0x0000000500007c02 */ /* 0x000fce0008000f00 */
.L_x_251:
[----:B-1----:R1:W2:Y:S02]  /*9ce0*/  SYNCS.PHASECHK.TRANS64.TRYWAIT P0, [R0+URZ], R3 ;  /* 0x00000003000075a7 */ /* 0x0022a400080011ff */
[----:B--2---:R-:W-:Y:S05]  /*9cf0*/  @!P0 NANOSLEEP.SYNCS 0x989680 ;  /* 0x009896800000895d */ /* 0x004fea0003900000 */
[----:B------:R-:W2:Y:S02]  /*9d00*/  @!P0 SYNCS.PHASECHK.TRANS64 P0, [R0+URZ], R3 ;  /* 0x00000003000085a7 */ /* 0x000ea400080010ff */
[----:B--2---:R-:W-:Y:S05]  /*9d10*/  @!P0 BRA `(.L_x_251) ;  /* 0xfffffffc00f08947 */ /* 0x004fea000383ffff */
[----:B------:R-:W-:Y:S05]  /*9d20*/  BRA `(.L_x_252) ;  /* 0xffffffa8008c7947 */ /* 0x000fea000383ffff */
.L_x_92:
[----:B------:R-:W-:-:S07]  /*9d30*/  MOV R0, UR5 ;  /* 0x0000000500007c02 */ /* 0x000fce0008000f00 */
.L_x_253:
[----:B-1----:R1:W2:Y:S02]  /*9d40*/  SYNCS.PHASECHK.TRANS64.TRYWAIT P0, [R0+URZ], R3 ;  /* 0x00000003000075a7 */ /* 0x0022a400080011ff */
[----:B--2---:R-:W-:Y:S05]  /*9d50*/  @!P0 NANOSLEEP.SYNCS 0x989680 ;  /* 0x009896800000895d */ /* 0x004fea0003900000 */
[----:B------:R-:W2:Y:S02]  /*9d60*/  @!P0 SYNCS.PHASECHK.TRANS64 P0, [R0+URZ], R3 ;  /* 0x00000003000085a7 */ /* 0x000ea400080010ff */
[----:B--2---:R-:W-:Y:S05]  /*9d70*/  @!P0 BRA `(.L_x_253) ;  /* 0xfffffffc00f08947 */ /* 0x004fea000383ffff */
[----:B------:R-:W-:Y:S05]  /*9d80*/  BRA `(.L_x_254) ;  /* 0xffffffa800987947 */ /* 0x000fea000383ffff */
.L_x_93:
[----:B------:R-:W-:-:S07]  /*9d90*/  MOV R0, UR5 ;  /* 0x0000000500007c02 */ /* 0x000fce0008000f00 */
.L_x_255:
[----:B-1----:R1:W2:Y:S02]  /*9da0*/  SYNCS.PHASECHK.TRANS64.TRYWAIT P0, [R0+URZ], R3 ;  /* 0x00000003000075a7 */ /* 0x0022a400080011ff */
[----:B--2---:R-:W-:Y:S05]  /*9db0*/  @!P0 NANOSLEEP.SYNCS 0x989680 ;  /* 0x009896800000895d */ /* 0x004fea0003900000 */
[----:B------:R-:W2:Y:S02]  /*9dc0*/  @!P0 SYNCS.PHASECHK.TRANS64 P0, [R0+URZ], R3 ;  /* 0x00000003000085a7 */ /* 0x000ea400080010ff */
[----:B--2---:R-:W-:Y:S05]  /*9dd0*/  @!P0 BRA `(.L_x_255) ;  /* 0xfffffffc00f08947 */ /* 0x004fea000383ffff */
[----:B------:R-:W-:Y:S05]  /*9de0*/  BRA `(.L_x_256) ;  /* 0xffffffa800a47947 */ /* 0x000fea000383ffff */
.L_x_94:
[----:B------:R-:W-:-:S07]  /*9df0*/  MOV R0, UR5 ;  /* 0x0000000500007c02 */ /* 0x000fce0008000f00 */
.L_x_257:
[----:B-1----:R1:W2:Y:S02]  /*9e00*/  SYNCS.PHASECHK.TRANS64.TRYWAIT P0, [R0+URZ], R3 ;  /* 0x00000003000075a7 */ /* 0x0022a400080011ff */
[----:B--2---:R-:W-:Y:S05]  /*9e10*/  @!P0 NANOSLEEP.SYNCS 0x989680 ;  /* 0x009896800000895d */ /* 0x004fea0003900000 */
[----:B------:R-:W2:Y:S02]  /*9e20*/  @!P0 SYNCS.PHASECHK.TRANS64 P0, [R0+URZ], R3 ;  /* 0x00000003000085a7 */ /* 0x000ea400080010ff */
[----:B--2---:R-:W-:Y:S05]  /*9e30*/  @!P0 BRA `(.L_x_257) ;  /* 0xfffffffc00f08947 */ /* 0x004fea000383ffff */
[----:B------:R-:W-:Y:S05]  /*9e40*/  BRA `(.L_x_258) ;  /* 0xffffffa800b07947 */ /* 0x000fea000383ffff */
.L_x_95:
[----:B------:R-:W-:-:S07]  /*9e50*/  MOV R0, UR5 ;  /* 0x0000000500007c02 */ /* 0x000fce0008000f00 */
.L_x_259:
[----:B-1----:R1:W2:Y:S02]  /*9e60*/  SYNCS.PHASECHK.TRANS64.TRYWAIT P0, [R0+URZ], R3 ;  /* 0x00000003000075a7 */ /* 0x0022a400080011ff */
[----:B--2---:R-:W-:Y:S05]  /*9e70*/  @!P0 NANOSLEEP.SYNCS 0x989680 ;  /* 0x009896800000895d */ /* 0x004fea0003900000 */
[----:B------:R-:W2:Y:S02]  /*9e80*/  @!P0 SYNCS.PHASECHK.TRANS64 P0, [R0+URZ], R3 ;  /* 0x00000003000085a7 */ /* 0x000ea400080010ff */
[----:B--2---:R-:W-:Y:S05]  /*9e90*/  @!P0 BRA `(.L_x_259) ;  /* 0xfffffffc00f08947 */ /* 0x004fea000383ffff */
[----:B------:R-:W-:Y:S05]  /*9ea0*/  BRA `(.L_x_260) ;  /* 0xffffffa800bc7947 */ /* 0x000fea000383ffff */
.L_x_96:
[----:B------:R-:W-:-:S07]  /*9eb0*/  MOV R0, UR5 ;  /* 0x0000000500007c02 */ /* 0x000fce0008000f00 */
.L_x_261:
[----:B-1----:R1:W2:Y:S02]  /*9ec0*/  SYNCS.PHASECHK.TRANS64.TRYWAIT P0, [R0+URZ], R3 ;  /* 0x00000003000075a7 */ /* 0x0022a400080011ff */
[----:B--2---:R-:W-:Y:S05]  /*9ed0*/  @!P0 NANOSLEEP.SYNCS 0x989680 ;  /* 0x009896800000895d */ /* 0x004fea0003900000 */
[----:B------:R-:W2:Y:S02]  /*9ee0*/  @!P0 SYNCS.PHASECHK.TRANS64 P0, [R0+URZ], R3 ;  /* 0x00000003000085a7 */ /* 0x000ea400080010ff */
[----:B--2---:R-:W-:Y:S05]  /*9ef0*/  @!P0 BRA `(.L_x_261) ;  /* 0xfffffffc00f08947 */ /* 0x004fea000383ffff */
[----:B------:R-:W-:Y:S05]  /*9f00*/  BRA `(.L_x_262) ;  /* 0xffffffa800c87947 */ /* 0x000fea000383ffff */
.L_x_99:
[----:B--2---:R2:W3:Y:S02]  /*9f10*/  SYNCS.PHASECHK.TRANS64.TRYWAIT P0, [R2+URZ+0x3e0], R4 ;  /* 0x0003e004020075a7 */ /* 0x0044e400080011ff */
[----:B---3--:R-:W-:Y:S05]  /*9f20*/  @!P0 NANOSLEEP.SYNCS 0x989680 ;  /* 0x009896800000895d */ /* 0x008fea0003900000 */
[----:B------:R-:W3:Y:S02]  /*9f30*/  @!P0 SYNCS.PHASECHK.TRANS64 P0, [R2+URZ+0x3e0], R4 ;  /* 0x0003e004020085a7 */ /* 0x000ee400080010ff */
[----:B---3--:R-:W-:Y:S05]  /*9f40*/  @!P0 BRA `(.L_x_99) ;  /* 0xfffffffc00f08947 */ /* 0x008fea000383ffff */
[----:B------:R-:W-:Y:S05]  /*9f50*/  BRA `(.L_x_263) ;  /* 0xffffffac00247947 */ /* 0x000fea000383ffff */
.L_x_100:
[----:B------:R-:W-:-:S07]  /*9f60*/  MOV R2, UR4 ;  /* 0x0000000400027c02 */ /* 0x000fce0008000f00 */
.L_x_264:
[----:B--2---:R2:W3:Y:S02]  /*9f70*/  SYNCS.PHASECHK.TRANS64.TRYWAIT P0, [R2+URZ+0x390], R5 ;  /* 0x00039005020075a7 */ /* 0x0044e400080011ff */
[----:B---3--:R-:W-:Y:S05]  /*9f80*/  @!P0 NANOSLEEP.SYNCS 0x989680 ;  /* 0x009896800000895d */ /* 0x008fea0003900000 */
[----:B------:R-:W3:Y:S02]  /*9f90*/  @!P0 SYNCS.PHASECHK.TRANS64 P0, [R2+URZ+0x390], R5 ;  /* 0x00039005020085a7 */ /* 0x000ee400080010ff */
[----:B---3--:R-:W-:Y:S05]  /*9fa0*/  @!P0 BRA `(.L_x_264) ;  /* 0xfffffffc00f08947 */ /* 0x008fea000383ffff */
[----:B------:R-:W-:Y:S05]  /*9fb0*/  BRA `(.L_x_265) ;  /* 0xffffffac00347947 */ /* 0x000fea000383ffff */
.L_x_101:
[----:B--2---:R2:W3:Y:S02]  /*9fc0*/  SYNCS.PHASECHK.TRANS64.TRYWAIT P1, [R2+URZ+0x380], R4 ;  /* 0x00038004020075a7 */ /* 0x0044e400080211ff */
[----:B---3--:R-:W-:Y:S05]  /*9fd0*/  @!P1 NANOSLEEP.SYNCS 0x989680 ;  /* 0x009896800000995d */ /* 0x008fea0003900000 */
[----:B------:R-:W3:Y:S02]  /*9fe0*/  @!P1 SYNCS.PHASECHK.TRANS64 P1, [R2+URZ+0x380], R4 ;  /* 0x00038004020095a7 */ /* 0x000ee400080210ff */
[----:B---3--:R-:W-:Y:S05]  /*9ff0*/  @!P1 BRA `(.L_x_101) ;  /* 0xfffffffc00f09947 */ /* 0x008fea000383ffff */
[----:B------:R-:W-:Y:S05]  /*a000*/  BRA `(.L_x_266) ;  /* 0xffffffac00647947 */ /* 0x000fea000383ffff */
.L_x_104:
[----:B------:R-:W-:-:S07]  /*a010*/  MOV R0, UR4 ;  /* 0x0000000400007c02 */ /* 0x000fce0008000f00 */
.L_x_267:
[----:B--2---:R2:W3:Y:S02]  /*a020*/  SYNCS.PHASECHK.TRANS64.TRYWAIT P0, [R0+URZ+0x390], R2 ;  /* 0x00039002000075a7 */ /* 0x0044e400080011ff */
[----:B---3--:R-:W-:Y:S05]  /*a030*/  @!P0 NANOSLEEP.SYNCS 0x989680 ;  /* 0x009896800000895d */ /* 0x008fea0003900000 */
[----:B------:R-:W3:Y:S02]  /*a040*/  @!P0 SYNCS.PHASECHK.TRANS64 P0, [R0+URZ+0x390], R2 ;  /* 0x00039002000085a7 */ /* 0x000ee400080010ff */
[----:B---3--:R-:W-:Y:S05]  /*a050*/  @!P0 BRA `(.L_x_267) ;  /* 0xfffffffc00f08947 */ /* 0x008fea000383ffff */
[----:B------:R-:W-:Y:S05]  /*a060*/  BRA `(.L_x_103) ;  /* 0xffffffac00b87947 */ /* 0x000fea000383ffff */
.L_x_111:
[----:B-1----:R1:W2:Y:S02]  /*a070*/  SYNCS.PHASECHK.TRANS64.TRYWAIT P1, [R0+URZ+0x380], R2 ;  /* 0x00038002000075a7 */ /* 0x0022a400080211ff */
[----:B--2---:R-:W-:Y:S05]  /*a080*/  @!P1 NANOSLEEP.SYNCS 0x989680 ;  /* 0x009896800000995d */ /* 0x004fea0003900000 */
[----:B------:R-:W2:Y:S02]  /*a090*/  @!P1 SYNCS.PHASECHK.TRANS64 P1, [R0+URZ+0x380], R2 ;  /* 0x00038002000095a7 */ /* 0x000ea400080210ff */
[----:B--2---:R-:W-:Y:S05]  /*a0a0*/  @!P1 BRA `(.L_x_111) ;  /* 0xfffffffc00f09947 */ /* 0x004fea000383ffff */
[----:B------:R-:W-:Y:S05]  /*a0b0*/  BRA `(.L_x_268) ;  /* 0xffffffb400147947 */ /* 0x000fea000383ffff */
.L_x_112:
[----:B------:R-:W-:-:S07]  /*a0c0*/  MOV R2, UR19 ;  /* 0x0000001300027c02 */ /* 0x000fce0008000f00 */
.L_x_269:
[----:B-1----:R1:W2:Y:S02]  /*a0d0*/  SYNCS.PHASECHK.TRANS64.TRYWAIT P0, [R2+URZ+0x3c0], R0 ;  /* 0x0003c000020075a7 */ /* 0x0022a400080011ff */
[----:B--2---:R-:W-:Y:S05]  /*a0e0*/  @!P0 NANOSLEEP.SYNCS 0x989680 ;  /* 0x009896800000895d */ /* 0x004fea0003900000 */
[----:B------:R-:W2:Y:S02]  /*a0f0*/  @!P0 SYNCS.PHASECHK.TRANS64 P0, [R2+URZ+0x3c0], R0 ;  /* 0x0003c000020085a7 */ /* 0x000ea400080010ff */
[----:B--2---:R-:W-:Y:S05]  /*a100*/  @!P0 BRA `(.L_x_269) ;  /* 0xfffffffc00f08947 */ /* 0x004fea000383ffff */
[----:B------:R-:W-:Y:S05]  /*a110*/  BRA `(.L_x_270) ;  /* 0xffffffb400487947 */ /* 0x000fea000383ffff */
.L_x_115:
[----:B------:R-:W-:Y:S07]  /*a120*/  MOV R0, UR6 ;  /* 0x0000000600007c02 */ /* 0x000fee0008000f00 */
.L_x_271:
[----:B-1----:R1:W2:Y:S02]  /*a130*/  SYNCS.PHASECHK.TRANS64.TRYWAIT P0, [R0+URZ], R2 ;  /* 0x00000002000075a7 */ /* 0x0022a400080011ff */
[----:B--2---:R-:W-:Y:S05]  /*a140*/  @!P0 NANOSLEEP.SYNCS 0x989680 ;  /* 0x009896800000895d */ /* 0x004fea0003900000 */
[----:B------:R-:W2:Y:S02]  /*a150*/  @!P0 SYNCS.PHASECHK.TRANS64 P0, [R0+URZ], R2 ;  /* 0x00000002000085a7 */ /* 0x000ea400080010ff */
[----:B--2---:R-:W-:Y:S05]  /*a160*/  @!P0 BRA `(.L_x_271) ;  /* 0xfffffffc00f08947 */ /* 0x004fea000383ffff */
[----:B------:R-:W-:Y:S05]  /*a170*/  BRA `(.L_x_114) ;  /* 0xffffffb400807947 */ /* 0x000fea000383ffff */
.L_x_118:
[----:B------:R-:W-:-:S07]  /*a180*/  MOV R0, UR4 ;  /* 0x0000000400007c02 */ /* 0x000fce0008000f00 */
.L_x_272:
[----:B--2---:R2:W4:Y:S02]  /*a190*/  SYNCS.PHASECHK.TRANS64.TRYWAIT P0, [R0+URZ], R2 ;  /* 0x00000002000075a7 */ /* 0x00452400080011ff */
[----:B----4-:R-:W-:Y:S05]  /*a1a0*/  @!P0 NANOSLEEP.SYNCS 0x989680 ;  /* 0x009896800000895d */ /* 0x010fea0003900000 */
[----:B------:R-:W4:Y:S02]  /*a1b0*/  @!P0 SYNCS.PHASECHK.TRANS64 P0, [R0+URZ], R2 ;  /* 0x00000002000085a7 */ /* 0x000f2400080010ff */
[----:B----4-:R-:W-:Y:S05]  /*a1c0*/  @!P0 BRA `(.L_x_272) ;  /* 0xfffffffc00f08947 */ /* 0x010fea000383ffff */
[----:B------:R-:W-:Y:S05]  /*a1d0*/  BRA `(.L_x_273) ;  /* 0xffffffb800207947 */ /* 0x000fea000383ffff */
.L_x_119:
[----:B------:R-:W-:-:S07]  /*a1e0*/  MOV R0, UR5 ;  /* 0x0000000500007c02 */ /* 0x000fce0008000f00 */
.L_x_274:
[----:B-1----:R1:W2:Y:S02]  /*a1f0*/  SYNCS.PHASECHK.TRANS64.TRYWAIT P0, [R0+URZ], R3 ;  /* 0x00000003000075a7 */ /* 0x0022a400080011ff */
[----:B--2---:R-:W-:Y:S05]  /*a200*/  @!P0 NANOSLEEP.SYNCS 0x989680 ;  /* 0x009896800000895d */ /* 0x004fea0003900000 */
[----:B------:R-:W2:Y:S02]  /*a210*/  @!P0 SYNCS.PHASECHK.TRANS64 P0, [R0+URZ], R3 ;  /* 0x00000003000085a7 */ /* 0x000ea400080010ff */
[----:B--2---:R-:W-:Y:S05]  /*a220*/  @!P0 BRA `(.L_x_274) ;  /* 0xfffffffc00f08947 */ /* 0x004fea000383ffff */
[----:B------:R-:W-:Y:S05]  /*a230*/  BRA `(.L_x_275) ;  /* 0xffffffb8002c7947 */ /* 0x000fea000383ffff */
.L_x_120:
[----:B------:R-:W-:-:S07]  /*a240*/  MOV R0, UR5 ;  /* 0x0000000500007c02 */ /* 0x000fce0008000f00 */
.L_x_276:
[----:B-1----:R1:W2:Y:S02]  /*a250*/  SYNCS.PHASECHK.TRANS64.TRYWAIT P0, [R0+URZ], R3 ;  /* 0x00000003000075a7 */ /* 0x0022a400080011ff */
[----:B--2---:R-:W-:Y:S05]  /*a260*/  @!P0 NANOSLEEP.SYNCS 0x989680 ;  /* 0x009896800000895d */ /* 0x004fea0003900000 */
[----:B------:R-:W2:Y:S02]  /*a270*/  @!P0 SYNCS.PHASECHK.TRANS64 P0, [R0+URZ], R3 ;  /* 0x00000003000085a7 */ /* 0x000ea400080010ff */
[----:B--2---:R-:W-:Y:S05]  /*a280*/  @!P0 BRA `(.L_x_276) ;  /* 0xfffffffc00f08947 */ /* 0x004fea000383ffff */
[----:B------:R-:W-:Y:S05]  /*a290*/  BRA `(.L_x_277) ;  /* 0xffffffb800387947 */ /* 0x000fea000383ffff */
.L_x_121:
[----:B-1----:R-:W-:-:S07]  /*a2a0*/  MOV R0, UR4 ;  /* 0x0000000400007c02 */ /* 0x002fce0008000f00 */
.L_x_278:
[----:B-1----:R1:W2:Y:S02]  /*a2b0*/  SYNCS.PHASECHK.TRANS64.TRYWAIT P0, [R0+URZ], R2 ;  /* 0x00000002000075a7 */ /* 0x0022a400080011ff */
[----:B--2---:R-:W-:Y:S05]  /*a2c0*/  @!P0 NANOSLEEP.SYNCS 0x989680 ;  /* 0x009896800000895d */ /* 0x004fea0003900000 */
[----:B------:R-:W2:Y:S02]  /*a2d0*/  @!P0 SYNCS.PHASECHK.TRANS64 P0, [R0+URZ], R2 ;  /* 0x00000002000085a7 */ /* 0x000ea400080010ff */
[----:B--2---:R-:W-:Y:S05]  /*a2e0*/  @!P0 BRA `(.L_x_278) ;  /* 0xfffffffc00f08947 */ /* 0x004fea000383ffff */
[----:B------:R-:W-:Y:S05]  /*a2f0*/  BRA `(.L_x_279) ;  /* 0xffffffb800447947 */ /* 0x000fea000383ffff */
.L_x_126:
[----:B--2---:R2:W3:Y:S02]  /*a300*/  SYNCS.PHASECHK.TRANS64.TRYWAIT P0, [R8+URZ+0x380], R0 ;  /* 0x00038000080075a7 */ /* 0x0044e400080011ff */
[----:B---3--:R-:W-:Y:S05]  /*a310*/  @!P0 NANOSLEEP.SYNCS 0x989680 ;  /* 0x009896800000895d */ /* 0x008fea0003900000 */
[----:B------:R-:W3:Y:S02]  /*a320*/  @!P0 SYNCS.PHASECHK.TRANS64 P0, [R8+URZ+0x380], R0 ;  /* 0x00038000080085a7 */ /* 0x000ee400080010ff */
[----:B---3--:R-:W-:Y:S05]  /*a330*/  @!P0 BRA `(.L_x_126) ;  /* 0xfffffffc00f08947 */ /* 0x008fea000383ffff */
[----:B------:R-:W-:Y:S05]  /*a340*/  BRA `(.L_x_280) ;  /* 0xffffffbc006c7947 */ /* 0x000fea000383ffff */
.L_x_129:
[----:B--2---:R-:W-:Y:S07]  /*a350*/  MOV R0, UR17 ;  /* 0x0000001100007c02 */ /* 0x004fee0008000f00 */
.L_x_281:
[----:B--2---:R2:W3:Y:S02]  /*a360*/  SYNCS.PHASECHK.TRANS64.TRYWAIT P1, [R0+URZ+0x378], R4 ;  /* 0x00037804000075a7 */ /* 0x0044e400080211ff */
[----:B---3--:R-:W-:Y:S05]  /*a370*/  @!P1 NANOSLEEP.SYNCS 0x989680 ;  /* 0x009896800000995d */ /* 0x008fea0003900000 */
[----:B------:R-:W3:Y:S02]  /*a380*/  @!P1 SYNCS.PHASECHK.TRANS64 P1, [R0+URZ+0x378], R4 ;  /* 0x00037804000095a7 */ /* 0x000ee400080210ff */
[----:B---3--:R-:W-:Y:S05]  /*a390*/  @!P1 BRA `(.L_x_281) ;  /* 0xfffffffc00f09947 */ /* 0x008fea000383ffff */
[----:B------:R-:W-:Y:S05]  /*a3a0*/  BRA `(.L_x_128) ;  /* 0xffffffc000e07947 */ /* 0x000fea000383ffff */
.L_x_132:
[----:B--2---:R-:W-:Y:S07]  /*a3b0*/  MOV R0, UR17 ;  /* 0x0000001100007c02 */ /* 0x004fee0008000f00 */
.L_x_282:
[----:B--2---:R2:W3:Y:S02]  /*a3c0*/  SYNCS.PHASECHK.TRANS64.TRYWAIT P0, [R0+URZ+0x368], R2 ;  /* 0x00036802000075a7 */ /* 0x0044e400080011ff */
[----:B---3--:R-:W-:Y:S05]  /*a3d0*/  @!P0 NANOSLEEP.SYNCS 0x989680 ;  /* 0x009896800000895d */ /* 0x008fea0003900000 */
[----:B------:R-:W3:Y:S02]  /*a3e0*/  @!P0 SYNCS.PHASECHK.TRANS64 P0, [R0+URZ+0x368], R2 ;  /* 0x00036802000085a7 */ /* 0x000ee400080010ff */
[----:B---3--:R-:W-:Y:S05]  /*a3f0*/  @!P0 BRA `(.L_x_282) ;  /* 0xfffffffc00f08947 */ /* 0x008fea000383ffff */
[----:B------:R-:W-:Y:S05]  /*a400*/  BRA `(.L_x_283) ;  /* 0xffffffc400347947 */ /* 0x000fea000383ffff */
.L_x_135:
[----:B---3--:R3:W1:Y:S02]  /*a410*/  SYNCS.PHASECHK.TRANS64.TRYWAIT P0, [R3+URZ+0x380], R0 ;  /* 0x00038000030075a7 */ /* 0x00866400080011ff */
[----:B-1----:R-:W-:Y:S05]  /*a420*/  @!P0 NANOSLEEP.SYNCS 0x989680 ;  /* 0x009896800000895d */ /* 0x002fea0003900000 */
[----:B------:R-:W1:Y:S02]  /*a430*/  @!P0 SYNCS.PHASECHK.TRANS64 P0, [R3+URZ+0x380], R0 ;  /* 0x00038000030085a7 */ /* 0x000e6400080010ff */
[----:B-1----:R-:W-:Y:S05]  /*a440*/  @!P0 BRA `(.L_x_135) ;  /* 0xfffffffc00f08947 */ /* 0x002fea000383ffff */
[----:B------:R-:W-:Y:S05]  /*a450*/  BRA `(.L_x_284) ;  /* 0xffffffc8007c7947 */ /* 0x000fea000383ffff */
.L_x_146:
[----:B-1----:R-:W-:Y:S04]  /*a460*/  MOV R0, UR44 ;  /* 0x0000002c00007c02 */ /* 0x002fe80008000f00 */
[----:B------:R1:W2:Y:S03]  /*a470*/  SYNCS.PHASECHK.TRANS64.TRYWAIT P1, [R0+URZ+0x360], R4 ;  /* 0x00036004000075a7 */ /* 0x0002a600080211ff */
[----:B--2---:R-:W-:Y:S05]  /*a480*/  @!P1 NANOSLEEP.SYNCS 0x989680 ;  /* 0x009896800000995d */ /* 0x004fea0003900000 */
[----:B------:R-:W2:Y:S02]  /*a490*/  @!P1 SYNCS.PHASECHK.TRANS64 P1, [R0+URZ+0x360], R4 ;  /* 0x00036004000095a7 */ /* 0x000ea400080210ff */
[----:B--2---:R-:W-:Y:S05]  /*a4a0*/  @!P1 BRA `(.L_x_146) ;  /* 0xfffffffc00ec9947 */ /* 0x004fea000383ffff */
[----:B------:R-:W-:Y:S05]  /*a4b0*/  BRA `(.L_x_145) ;  /* 0xffffffd400cc7947 */ /* 0x000fea000383ffff */
.L_x_148:
[----:B------:R1:W1:Y:S02]  /*a4c0*/  SYNCS.PHASECHK.TRANS64.TRYWAIT P1, [R16+URZ+0x3a0], R3 ;  /* 0x0003a003100075a7 */ /* 0x00026400080211ff */
[----:B-1----:R-:W-:Y:S05]  /*a4d0*/  @!P1 NANOSLEEP.SYNCS 0x989680 ;  /* 0x009896800000995d */ /* 0x002fea0003900000 */
[----:B------:R-:W1:Y:S02]  /*a4e0*/  @!P1 SYNCS.PHASECHK.TRANS64 P1, [R16+URZ+0x3a0], R3 ;  /* 0x0003a003100095a7 */ /* 0x000e6400080210ff */
[----:B-1----:R-:W-:Y:S05]  /*a4f0*/  @!P1 BRA `(.L_x_148) ;  /* 0xfffffffc00f09947 */ /* 0x002fea000383ffff */
[----:B------:R-:W-:Y:S05]  /*a500*/  BRA `(.L_x_147) ;  /* 0xffffffd800087947 */ /* 0x000fea000383ffff */
        .weak           $__internal_0_$__cuda_sm10x_tcgen05_guardrail_trap_col_being_dealloced_not_returned_by_alloc
        .type           $__internal_0_$__cuda_sm10x_tcgen05_guardrail_trap_col_being_dealloced_not_returned_by_alloc,@function
        .size           $__internal_0_$__cuda_sm10x_tcgen05_guardrail_trap_col_being_dealloced_not_returned_by_alloc,($__internal_1_$__cuda_sm10x_tcgen05_guardrail_trap_phase_invalid_during_alloc - $__internal_0_$__cuda_sm10x_tcgen05_guardrail_trap_col_being_dealloced_not_returned_by_alloc)
$__internal_0_$__cuda_sm10x_tcgen05_guardrail_trap_col_being_dealloced_not_returned_by_alloc:
[----:B------:R-:W-:Y:S05]  /*a510*/  BPT.TRAP 0x1 ;  /* 0x000000040000795c */ /* 0x000fea0000300000 */
[----:B------:R-:W-:-:S04]  /*a520*/  HFMA2 R3, -RZ, RZ, 0, 0 ;  /* 0x00000000ff037431 */ /* 0x000fc800000001ff */
[----:B------:R-:W-:Y:S05]  /*a530*/  RET.REL.NODEC R2 `(_ZN7cutlass13device_kernelINS_4gemm6kernel13GemmUniversalIN4cute5tupleIJiiiiEEENS1_10collective13CollectiveMmaINS1_35MainloopSm100TmaUmmaWarpSpecializedILi54ELi2ELi4ENS5_IJNS4_1CILi2EEENSA_ILi1EEESC_EEEEENS5_IJNSA_ILi64EEESF_NSA_ILi32EEEEEEaNS5_IJlSC_lEEEaSI_NS4_8TiledMMAINS4_8MMA_AtomIJNS4_15SM100_MMA_S8_SSIaaiLi64ELi64ELNS4_4UMMA5MajorE0ELSN_0ELNSM_8SaturateE0EEEEEENS4_6LayoutINS5_IJSC_SC_SC_EEENS5_IJNSA_ILi0EEEST_ST_EEEEENS5_IJNS4_10UnderscoreESW_SW_EEEEENS4_13SM90_TMA_LOADENS4_14ComposedLayoutINS4_7SwizzleILi1ELi4ELi3EEENS4_18smem_ptr_flag_bitsILi8EEENSR_INS5_IJNSA_ILi8EEESG_EEENS5_IJSG_SC_EEEEEEEvNS4_8identityENS4_23SM90_TMA_LOAD_MULTICASTES19_vS1A_EENS_8epilogue10collective18CollectiveEpilogueINS1D_23Sm100TmaWarpSpecializedILi1ELi1ELi32ELb0ELb0EEEJSH_NS5_IJNSR_ISF_SC_EES1I_EEEaSI_aSI_NS1D_6fusion15FusionCallbacksIS1H_NS1K_17LinearCombinationIaiaiLNS_15FloatRoundStyleE2EEESH_S1J_JEEENS4_5SM1004TMEM4LOAD26SM100_TMEM_LOAD_16dp32b32xESZ_NS10_INS11_ILi2ELi4ELi3EEES14_NSR_INS5_IJS15_SF_EEENS5_IJSF_SC_EEEEEEENS4_39AutoVectorizingCopyWithAssumedAlignmentILi128EEENS4_14SM90_TMA_STOREES1Y_S20_S20_EEEvvEEEEvNT_6ParamsE) ;  /* 0xffffff5802b07950 */ /* 0x000fea0003c3ffff */
        .weak           $__internal_1_$__cuda_sm10x_tcgen05_guardrail_trap_phase_invalid_during_alloc
        .type           $__internal_1_$__cuda_sm10x_tcgen05_guardrail_trap_phase_invalid_during_alloc,@function
        .size           $__internal_1_$__cuda_sm10x_tcgen05_guardrail_trap_phase_invalid_during_alloc,($__internal_2_$__cuda_sm10x_tcgen05_guardrail_trap_unallocated_columns_being_dealloced - $__internal_1_$__cuda_sm10x_tcgen05_guardrail_trap_phase_invalid_during_alloc)
$__internal_1_$__cuda_sm10x_tcgen05_guardrail_trap_phase_invalid_during_alloc:
[----:B------:R-:W-:Y:S05]  /*a540*/  BPT.TRAP 0x1 ;  /* 0x000000040000795c */ /* 0x000fea0000300000 */
[----:B------:R-:W-:-:S04]  /*a550*/  MOV R5, 0x0 ;  /* 0x0000000000057802 */ /* 0x000fc80000000f00 */
[----:B------:R-:W-:Y:S05]  /*a560*/  RET.REL.NODEC R4 `(_ZN7cutlass13device_kernelINS_4gemm6kernel13GemmUniversalIN4cute5tupleIJiiiiEEENS1_10collective13CollectiveMmaINS1_35MainloopSm100TmaUmmaWarpSpecializedILi54ELi2ELi4ENS5_IJNS4_1CILi2EEENSA_ILi1EEESC_EEEEENS5_IJNSA_ILi64EEESF_NSA_ILi32EEEEEEaNS5_IJlSC_lEEEaSI_NS4_8TiledMMAINS4_8MMA_AtomIJNS4_15SM100_MMA_S8_SSIaaiLi64ELi64ELNS4_4UMMA5MajorE0ELSN_0ELNSM_8SaturateE0EEEEEENS4_6LayoutINS5_IJSC_SC_SC_EEENS5_IJNSA_ILi0EEEST_ST_EEEEENS5_IJNS4_10UnderscoreESW_SW_EEEEENS4_13SM90_TMA_LOADENS4_14ComposedLayoutINS4_7SwizzleILi1ELi4ELi3EEENS4_18smem_ptr_flag_bitsILi8EEENSR_INS5_IJNSA_ILi8EEESG_EEENS5_IJSG_SC_EEEEEEEvNS4_8identityENS4_23SM90_TMA_LOAD_MULTICASTES19_vS1A_EENS_8epilogue10collective18CollectiveEpilogueINS1D_23Sm100TmaWarpSpecializedILi1ELi1ELi32ELb0ELb0EEEJSH_NS5_IJNSR_ISF_SC_EES1I_EEEaSI_aSI_NS1D_6fusion15FusionCallbacksIS1H_NS1K_17LinearCombinationIaiaiLNS_15FloatRoundStyleE2EEESH_S1J_JEEENS4_5SM1004TMEM4LOAD26SM100_TMEM_LOAD_16dp32b32xESZ_NS10_INS11_ILi2ELi4ELi3EEES14_NSR_INS5_IJS15_SF_EEENS5_IJSF_SC_EEEEEEENS4_39AutoVectorizingCopyWithAssumedAlignmentILi128EEENS4_14SM90_TMA_STOREES1Y_S20_S20_EEEvvEEEEvNT_6ParamsE) ;  /* 0xffffff5804a47950 */ /* 0x000fea0003c3ffff */
        .weak           $__internal_2_$__cuda_sm10x_tcgen05_guardrail_trap_unallocated_columns_being_dealloced
        .type           $__internal_2_$__cuda_sm10x_tcgen05_guardrail_trap_unallocated_columns_being_dealloced,@function
        .size           $__internal_2_$__cuda_sm10x_tcgen05_guardrail_trap_unallocated_columns_being_dealloced,(.L_x_286 - $__internal_2_$__cuda_sm10x_tcgen05_guardrail_trap_unallocated_columns_being_dealloced)
$__internal_2_$__cuda_sm10x_tcgen05_guardrail_trap_unallocated_columns_being_dealloced:
[----:B------:R-:W-:Y:S05]  /*a570*/  BPT.TRAP 0x1 ;  /* 0x000000040000795c */ /* 0x000fea0000300000 */
[----:B------:R-:W-:-:S04]  /*a580*/  HFMA2 R3, -RZ, RZ, 0, 0 ;  /* 0x00000000ff037431 */ /* 0x000fc800000001ff */
[----:B------:R-:W-:Y:S05]  /*a590*/  RET.REL.NODEC R2 `(_ZN7cutlass13device_kernelINS_4gemm6kernel13GemmUniversalIN4cute5tupleIJiiiiEEENS1_10collective13CollectiveMmaINS1_35MainloopSm100TmaUmmaWarpSpecializedILi54ELi2ELi4ENS5_IJNS4_1CILi2EEENSA_ILi1EEESC_EEEEENS5_IJNSA_ILi64EEESF_NSA_ILi32EEEEEEaNS5_IJlSC_lEEEaSI_NS4_8TiledMMAINS4_8MMA_AtomIJNS4_15SM100_MMA_S8_SSIaaiLi64ELi64ELNS4_4UMMA5MajorE0ELSN_0ELNSM_8SaturateE0EEEEEENS4_6LayoutINS5_IJSC_SC_SC_EEENS5_IJNSA_ILi0EEEST_ST_EEEEENS5_IJNS4_10UnderscoreESW_SW_EEEEENS4_13SM90_TMA_LOADENS4_14ComposedLayoutINS4_7SwizzleILi1ELi4ELi3EEENS4_18smem_ptr_flag_bitsILi8EEENSR_INS5_IJNSA_ILi8EEESG_EEENS5_IJSG_SC_EEEEEEEvNS4_8identityENS4_23SM90_TMA_LOAD_MULTICASTES19_vS1A_EENS_8epilogue10collective18CollectiveEpilogueINS1D_23Sm100TmaWarpSpecializedILi1ELi1ELi32ELb0ELb0EEEJSH_NS5_IJNSR_ISF_SC_EES1I_EEEaSI_aSI_NS1D_6fusion15FusionCallbacksIS1H_NS1K_17LinearCombinationIaiaiLNS_15FloatRoundStyleE2EEESH_S1J_JEEENS4_5SM1004TMEM4LOAD26SM100_TMEM_LOAD_16dp32b32xESZ_NS10_INS11_ILi2ELi4ELi3EEES14_NSR_INS5_IJS15_SF_EEENS5_IJSF_SC_EEEEEEENS4_39AutoVectorizingCopyWithAssumedAlignmentILi128EEENS4_14SM90_TMA_STOREES1Y_S20_S20_EEEvvEEEEvNT_6ParamsE) ;  /* 0xffffff5802987950 */ /* 0x000fea0003c3ffff */
.L_x_285:
[----:B------:R-:W-:-:S00]  /*a5a0*/  BRA `(.L_x_285) ;  /* 0xfffffffc00fc7947 */ /* 0x000fc0000383ffff */
[----:B------:R-:W-:-:S00]  /*a5b0*/  NOP ;  /* 0x0000000000007918 */ /* 0x000fc00000000000 */
        /* <DEDUP_REMOVED lines=12> */
.L_x_286:


//--------------------- .nv.global.init           --------------------------
	.section	.nv.global.init,"aw",@progbits
.nv.global.init:
	.type		$str$27,@object
	.size		$str$27,($str$28 - $str$27)
$str$27:
        /*0000*/ 	.byte	0x28, 0x61, 0x64, 0x64, 0x72, 0x65, 0x73, 0x73, 0x20, 0x26, 0x20, 0x6d, 0x61, 0x73, 0x6b, 0x29
        /*0010*/ 	.byte	0x20, 0x3d, 0x3d, 0x20, 0x30, 0x00
	.type		$str$28,@object
	.size		$str$28,($str$26 - $str$28)
$str$28:
        /*0016*/ 	.byte	0x2f, 0x74, 0x6d, 0x70, 0x2f, 0x63, 0x75, 0x74, 0x6c, 0x61, 0x73, 0x73, 0x5f, 0x73, 0x77, 0x65
        /*0026*/ 	.byte	0x65, 0x70, 0x5f, 0x73, 0x72, 0x63, 0x2f, 0x69, 0x6e, 0x63, 0x6c, 0x75, 0x64, 0x65, 0x2f, 0x63
        /*0036*/ 	.byte	0x75, 0x74, 0x65, 0x2f, 0x70, 0x6f, 0x69, 0x6e, 0x74, 0x65, 0x72, 0x5f, 0x66, 0x6c, 0x61, 0x67
        /*0046*/ 	.byte	0x67, 0x65, 0x64, 0x2e, 0x68, 0x70, 0x70, 0x00
	.type		$str$26,@object
	.size		$str$26,($str$25 - $str$26)
$str$26:
        /*004e*/ 	.byte	0x2f, 0x74, 0x6d, 0x70, 0x2f, 0x63, 0x75, 0x74, 0x6c, 0x61, 0x73, 0x73, 0x5f, 0x73, 0x77, 0x65
        /*005e*/ 	.byte	0x65, 0x70, 0x5f, 0x73, 0x72, 0x63, 0x2f, 0x69, 0x6e, 0x63, 0x6c, 0x75, 0x64, 0x65, 0x2f, 0x63
        /*006e*/ 	.byte	0x75, 0x74, 0x65, 0x2f, 0x61, 0x74, 0x6f, 0x6d, 0x2f, 0x63, 0x6f, 0x70, 0x79, 0x5f, 0x74, 0x72
        /*007e*/ 	.byte	0x61, 0x69, 0x74, 0x73, 0x5f, 0x73, 0x6d, 0x31, 0x30, 0x30, 0x2e, 0x68, 0x70, 0x70, 0x00
	.type		$str$25,@object
	.size		$str$25,(__unnamed_1 - $str$25)
$str$25:
        /*008d*/ 	.byte	0x28, 0x28, 0x75, 0x69, 0x6e, 0x74, 0x33, 0x32, 0x5f, 0x74, 0x28, 0x74, 0x68, 0x72, 0x65, 0x61
        /*009d*/ 	.byte	0x64, 0x49, 0x64, 0x78, 0x2e, 0x78, 0x29, 0x20, 0x2f, 0x20, 0x33, 0x32, 0x29, 0x20, 0x25, 0x20
        /*00ad*/ 	.byte	0x34, 0x29, 0x20, 0x3d, 0x3d, 0x20, 0x28, 0x28, 0x28, 0x74, 0x6d, 0x65, 0x6d, 0x5f, 0x61, 0x64
        /*00bd*/ 	.byte	0x64, 0x72, 0x20, 0x3e, 0x3e, 0x20, 0x31, 0x36, 0x29, 0x20, 0x2f, 0x20, 0x33, 0x32, 0x29, 0x20
        /*00cd*/ 	.byte	0x25, 0x20, 0x34, 0x29, 0x00
	.type		__unnamed_1,@object
	.size		__unnamed_1,(__unnamed_2 - __unnamed_1)
__unnamed_1:
        /*00d2*/ 	.byte	0x61, 0x75, 0x74, 0x6f, 0x20, 0x63, 0x75, 0x74, 0x65, 0x3a, 0x3a, 0x61, 0x73, 0x5f, 0x70, 0x6f
        /* <DEDUP_REMOVED lines=24> */
        /*0262*/ 	.byte	0x00
	.type		__unnamed_2,@object
	.size		__unnamed_2,(.L_2 - __unnamed_2)
__unnamed_2:
        /* <DEDUP_REMOVED lines=41> */
.L_2:


//--------------------- .nv.shared._ZN7cutlass13device_kernelINS_4gemm6kernel13GemmUniversalIN4cute5tupleIJiiiiEEENS1_10collective13CollectiveMmaINS1_35MainloopSm100TmaUmmaWarpSpecializedILi54ELi2ELi4ENS5_IJNS4_1CILi2EEENSA_ILi1EEESC_EEEEENS5_IJNSA_ILi64EEESF_NSA_ILi32EEEEEEaNS5_IJlSC_lEEEaSI_NS4_8TiledMMAINS4_8MMA_AtomIJNS4_15SM100_MMA_S8_SSIaaiLi64ELi64ELNS4_4UMMA5MajorE0ELSN_0ELNSM_8SaturateE0EEEEEENS4_6LayoutINS5_IJSC_SC_SC_EEENS5_IJNSA_ILi0EEEST_ST_EEEEENS5_IJNS4_10UnderscoreESW_SW_EEEEENS4_13SM90_TMA_LOADENS4_14ComposedLayoutINS4_7SwizzleILi1ELi4ELi3EEENS4_18smem_ptr_flag_bitsILi8EEENSR_INS5_IJNSA_ILi8EEESG_EEENS5_IJSG_SC_EEEEEEEvNS4_8identityENS4_23SM90_TMA_LOAD_MULTICASTES19_vS1A_EENS_8epilogue10collective18CollectiveEpilogueINS1D_23Sm100TmaWarpSpecializedILi1ELi1ELi32ELb0ELb0EEEJSH_NS5_IJNSR_ISF_SC_EES1I_EEEaSI_aSI_NS1D_6fusion15FusionCallbacksIS1H_NS1K_17LinearCombinationIaiaiLNS_15FloatRoundStyleE2EEESH_S1J_JEEENS4_5SM1004TMEM4LOAD26SM100_TMEM_LOAD_16dp32b32xESZ_NS10_INS11_ILi2ELi4ELi3EEES14_NSR_INS5_IJS15_SF_EEENS5_IJSF_SC_EEEEEEENS4_39AutoVectorizingCopyWithAssumedAlignmentILi128EEENS4_14SM90_TMA_STOREES1Y_S20_S20_EEEvvEEEEvNT_6ParamsE --------------------------
	.section	.nv.shared._ZN7cutlass13device_kernelINS_4gemm6kernel13GemmUniversalIN4cute5tupleIJiiiiEEENS1_10collective13CollectiveMmaINS1_35MainloopSm100TmaUmmaWarpSpecializedILi54ELi2ELi4ENS5_IJNS4_1CILi2EEENSA_ILi1EEESC_EEEEENS5_IJNSA_ILi64EEESF_NSA_ILi32EEEEEEaNS5_IJlSC_lEEEaSI_NS4_8TiledMMAINS4_8MMA_AtomIJNS4_15SM100_MMA_S8_SSIaaiLi64ELi64ELNS4_4UMMA5MajorE0ELSN_0ELNSM_8SaturateE0EEEEEENS4_6LayoutINS5_IJSC_SC_SC_EEENS5_IJNSA_ILi0EEEST_ST_EEEEENS5_IJNS4_10UnderscoreESW_SW_EEEEENS4_13SM90_TMA_LOADENS4_14ComposedLayoutINS4_7SwizzleILi1ELi4ELi3EEENS4_18smem_ptr_flag_bitsILi8EEENSR_INS5_IJNSA_ILi8EEESG_EEENS5_IJSG_SC_EEEEEEEvNS4_8identityENS4_23SM90_TMA_LOAD_MULTICASTES19_vS1A_EENS_8epilogue10collective18CollectiveEpilogueINS1D_23Sm100TmaWarpSpecializedILi1ELi1ELi32ELb0ELb0EEEJSH_NS5_IJNSR_ISF_SC_EES1I_EEEaSI_aSI_NS1D_6fusion15FusionCallbacksIS1H_NS1K_17LinearCombinationIaiaiLNS_15FloatRoundStyleE2EEESH_S1J_JEEENS4_5SM1004TMEM4LOAD26SM100_TMEM_LOAD_16dp32b32xESZ_NS10_INS11_ILi2ELi4ELi3EEES14_NSR_INS5_IJS15_SF_EEENS5_IJSF_SC_EEEEEEENS4_39AutoVectorizingCopyWithAssumedAlignmentILi128EEENS4_14SM90_TMA_STOREES1Y_S20_S20_EEEvvEEEEvNT_6ParamsE,"aw",@nobits
	.sectionflags	@""
	.align	16
	.zero		1024


//--------------------- .nv.shared.reserved.0     --------------------------
	.section	.nv.shared.reserved.0,"aw",@nobits
	.weak		__nv_reservedSMEM_offset_0_alias
	.size		__nv_reservedSMEM_offset_0_alias, 0, 64
	.other		__nv_reservedSMEM_offset_0_alias,@"STO_CUDA_RESERVED_SHARED STV_DEFAULT"
__nv_reservedSMEM_offset_0_alias:
	.zero		0
.nv.shared.reserved.0:
	.zero		64
	.weak		__nv_reservedSMEM_tcgen05_partition
	.type		__nv_reservedSMEM_tcgen05_partition,@object
	.size		__nv_reservedSMEM_tcgen05_partition,(.L_0 - __nv_reservedSMEM_tcgen05_partition)
__nv_reservedSMEM_tcgen05_partition:
	.zero		32
.L_0:


//--------------------- .nv.global                --------------------------
	.section	.nv.global,"aw",@nobits
.nv.global:
	.type		_ZN40_INTERNAL_a885e963_4_k_cu_3a3b9106_242674cute1_E,@object
	.size		_ZN40_INTERNAL_a885e963_4_k_cu_3a3b9106_242674cute1_E,(_ZN40_INTERNAL_a885e963_4_k_cu_3a3b9106_242674cuda3std3__45__cpo6cbeginE - _ZN40_INTERNAL_a885e963_4_k_cu_3a3b9106_242674cute1_E)
_ZN40_INTERNAL_a885e963_4_k_cu_3a3b9106_242674cute1_E:
	.zero		1
	.type		_ZN40_INTERNAL_a885e963_4_k_cu_3a3b9106_242674cuda3std3__45__cpo6cbeginE,@object
	.size		_ZN40_INTERNAL_a885e963_4_k_cu_3a3b9106_242674cuda3std3__45__cpo6cbeginE,(_ZN40_INTERNAL_a885e963_4_k_cu_3a3b9106_242674cuda3std3__48in_placeE - _ZN40_INTERNAL_a885e963_4_k_cu_3a3b9106_242674cuda3std3__45__cpo6cbeginE)
_ZN40_INTERNAL_a885e963_4_k_cu_3a3b9106_242674cuda3std3__45__cpo6cbeginE:
	.zero		1
	.type		_ZN40_INTERNAL_a885e963_4_k_cu_3a3b9106_242674cuda3std3__48in_placeE,@object
	.size		_ZN40_INTERNAL_a885e963_4_k_cu_3a3b9106_242674cuda3std3__48in_placeE,(_ZN40_INTERNAL_a885e963_4_k_cu_3a3b9106_242674cuda3std6ranges3__45__cpo9iter_moveE - _ZN40_INTERNAL_a885e963_4_k_cu_3a3b9106_242674cuda3std3__48in_placeE)
_ZN40_INTERNAL_a885e963_4_k_cu_3a3b9106_242674cuda3std3__48in_placeE:
	.zero		1
	.type		_ZN40_INTERNAL_a885e963_4_k_cu_3a3b9106_242674cuda3std6ranges3__45__cpo9iter_moveE,@object
	.size		_ZN40_INTERNAL_a885e963_4_k_cu_3a3b9106_242674cuda3std6ranges3__45__cpo9iter_moveE,(_ZN40_INTERNAL_a885e963_4_k_cu_3a3b9106_242674cuda3std3__45__cpo5beginE - _ZN40_INTERNAL_a885e963_4_k_cu_3a3b9106_242674cuda3std6ranges3__45__cpo9iter_moveE)
_ZN40_INTERNAL_a885e963_4_k_cu_3a3b9106_242674cuda3std6ranges3__45__cpo9iter_moveE:
	.zero		1
	.type		_ZN40_INTERNAL_a885e963_4_k_cu_3a3b9106_242674cuda3std3__45__cpo5beginE,@object
	.size		_ZN40_INTERNAL_a885e963_4_k_cu_3a3b9106_242674cuda3std3__45__cpo5beginE,(_ZN40_INTERNAL_a885e963_4_k_cu_3a3b9106_242674cuda3std3__442_GLOBAL__N__a885e963_4_k_cu_3a3b9106_242676ignoreE - _ZN40_INTERNAL_a885e963_4_k_cu_3a3b9106_242674cuda3std3__45__cpo5beginE)
_ZN40_INTERNAL_a885e963_4_k_cu_3a3b9106_242674cuda3std3__45__cpo5beginE:
	.zero		1
	.type		_ZN40_INTERNAL_a885e963_4_k_cu_3a3b9106_242674cuda3std3__442_GLOBAL__N__a885e963_4_k_cu_3a3b9106_242676ignoreE,@object
	.size		_ZN40_INTERNAL_a885e963_4_k_cu_3a3b9106_242674cuda3std3__442_GLOBAL__N__a885e963_4_k_cu_3a3b9106_242676ignoreE,(_ZN40_INTERNAL_a885e963_4_k_cu_3a3b9106_242674cute7productE - _ZN40_INTERNAL_a885e963_4_k_cu_3a3b9106_242674cuda3std3__442_GLOBAL__N__a885e963_4_k_cu_3a3b9106_242676ignoreE)
_ZN40_INTERNAL_a885e963_4_k_cu_3a3b9106_242674cuda3std3__442_GLOBAL__N__a885e963_4_k_cu_3a3b9106_242676ignoreE:
	.zero		1
	.type		_ZN40_INTERNAL_a885e963_4_k_cu_3a3b9106_242674cute7productE,@object
	.size		_ZN40_INTERNAL_a885e963_4_k_cu_3a3b9106_242674cute7productE,(_ZN40_INTERNAL_a885e963_4_k_cu_3a3b9106_242674cuda3std3__45__cpo3endE - _ZN40_INTERNAL_a885e963_4_k_cu_3a3b9106_242674cute7productE)
_ZN40_INTERNAL_a885e963_4_k_cu_3a3b9106_242674cute7productE:
	.zero		1
	.type		_ZN40_INTERNAL_a885e963_4_k_cu_3a3b9106_242674cuda3std3__45__cpo3endE,@object
	.size		_ZN40_INTERNAL_a885e963_4_k_cu_3a3b9106_242674cuda3std3__45__cpo3endE,(_ZN40_INTERNAL_a885e963_4_k_cu_3a3b9106_242674cuda3std3__419piecewise_constructE - _ZN40_INTERNAL_a885e963_4_k_cu_3a3b9106_242674cuda3std3__45__cpo3endE)
_ZN40_INTERNAL_a885e963_4_k_cu_3a3b9106_242674cuda3std3__45__cpo3endE:
	.zero		1
	.type		_ZN40_INTERNAL_a885e963_4_k_cu_3a3b9106_242674cuda3std3__419piecewise_constructE,@object
	.size		_ZN40_INTERNAL_a885e963_4_k_cu_3a3b9106_242674cuda3std3__419piecewise_constructE,(_ZN40_INTERNAL_a885e963_4_k_cu_3a3b9106_242674cuda3std3__45__cpo4cendE - _ZN40_INTERNAL_a885e963_4_k_cu_3a3b9106_242674cuda3std3__419piecewise_constructE)
_ZN40_INTERNAL_a885e963_4_k_cu_3a3b9106_242674cuda3std3__419piecewise_constructE:
	.zero		1
	.type		_ZN40_INTERNAL_a885e963_4_k_cu_3a3b9106_242674cuda3std3__45__cpo4cendE,@object
	.size		_ZN40_INTERNAL_a885e963_4_k_cu_3a3b9106_242674cuda3std3__45__cpo4cendE,(_ZN40_INTERNAL_a885e963_4_k_cu_3a3b9106_242674cuda3std6ranges3__45__cpo4swapE - _ZN40_INTERNAL_a885e963_4_k_cu_3a3b9106_242674cuda3std3__45__cpo4cendE)
_ZN40_INTERNAL_a885e963_4_k_cu_3a3b9106_242674cuda3std3__45__cpo4cendE:
	.zero		1
	.type		_ZN40_INTERNAL_a885e963_4_k_cu_3a3b9106_242674cuda3std6ranges3__45__cpo4swapE,@object
	.size		_ZN40_INTERNAL_a885e963_4_k_cu_3a3b9106_242674cuda3std6ranges3__45__cpo4swapE,(.L_10 - _ZN40_INTERNAL_a885e963_4_k_cu_3a3b9106_242674cuda3std6ranges3__45__cpo4swapE)
_ZN40_INTERNAL_a885e963_4_k_cu_3a3b9106_242674cuda3std6ranges3__45__cpo4swapE:
	.zero		1
.L_10:


//--------------------- .nv.constant0._ZN7cutlass13device_kernelINS_4gemm6kernel13GemmUniversalIN4cute5tupleIJiiiiEEENS1_10collective13CollectiveMmaINS1_35MainloopSm100TmaUmmaWarpSpecializedILi54ELi2ELi4ENS5_IJNS4_1CILi2EEENSA_ILi1EEESC_EEEEENS5_IJNSA_ILi64EEESF_NSA_ILi32EEEEEEaNS5_IJlSC_lEEEaSI_NS4_8TiledMMAINS4_8MMA_AtomIJNS4_15SM100_MMA_S8_SSIaaiLi64ELi64ELNS4_4UMMA5MajorE0ELSN_0ELNSM_8SaturateE0EEEEEENS4_6LayoutINS5_IJSC_SC_SC_EEENS5_IJNSA_ILi0EEEST_ST_EEEEENS5_IJNS4_10UnderscoreESW_SW_EEEEENS4_13SM90_TMA_LOADENS4_14ComposedLayoutINS4_7SwizzleILi1ELi4ELi3EEENS4_18smem_ptr_flag_bitsILi8EEENSR_INS5_IJNSA_ILi8EEESG_EEENS5_IJSG_SC_EEEEEEEvNS4_8identityENS4_23SM90_TMA_LOAD_MULTICASTES19_vS1A_EENS_8epilogue10collective18CollectiveEpilogueINS1D_23Sm100TmaWarpSpecializedILi1ELi1ELi32ELb0ELb0EEEJSH_NS5_IJNSR_ISF_SC_EES1I_EEEaSI_aSI_NS1D_6fusion15FusionCallbacksIS1H_NS1K_17LinearCombinationIaiaiLNS_15FloatRoundStyleE2EEESH_S1J_JEEENS4_5SM1004TMEM4LOAD26SM100_TMEM_LOAD_16dp32b32xESZ_NS10_INS11_ILi2ELi4ELi3EEES14_NSR_INS5_IJS15_SF_EEENS5_IJSF_SC_EEEEEEENS4_39AutoVectorizingCopyWithAssumedAlignmentILi128EEENS4_14SM90_TMA_STOREES1Y_S20_S20_EEEvvEEEEvNT_6ParamsE --------------------------
	.section	.nv.constant0._ZN7cutlass13device_kernelINS_4gemm6kernel13GemmUniversalIN4cute5tupleIJiiiiEEENS1_10collective13CollectiveMmaINS1_35MainloopSm100TmaUmmaWarpSpecializedILi54ELi2ELi4ENS5_IJNS4_1CILi2EEENSA_ILi1EEESC_EEEEENS5_IJNSA_ILi64EEESF_NSA_ILi32EEEEEEaNS5_IJlSC_lEEEaSI_NS4_8TiledMMAINS4_8MMA_AtomIJNS4_15SM100_MMA_S8_SSIaaiLi64ELi64ELNS4_4UMMA5MajorE0ELSN_0ELNSM_8SaturateE0EEEEEENS4_6LayoutINS5_IJSC_SC_SC_EEENS5_IJNSA_ILi0EEEST_ST_EEEEENS5_IJNS4_10UnderscoreESW_SW_EEEEENS4_13SM90_TMA_LOADENS4_14ComposedLayoutINS4_7SwizzleILi1ELi4ELi3EEENS4_18smem_ptr_flag_bitsILi8EEENSR_INS5_IJNSA_ILi8EEESG_EEENS5_IJSG_SC_EEEEEEEvNS4_8identityENS4_23SM90_TMA_LOAD_MULTICASTES19_vS1A_EENS_8epilogue10collective18CollectiveEpilogueINS1D_23Sm100TmaWarpSpecializedILi1ELi1ELi32ELb0ELb0EEEJSH_NS5_IJNSR_ISF_SC_EES1I_EEEaSI_aSI_NS1D_6fusion15FusionCallbacksIS1H_NS1K_17LinearCombinationIaiaiLNS_15FloatRoundStyleE2EEESH_S1J_JEEENS4_5SM1004TMEM4LOAD26SM100_TMEM_LOAD_16dp32b32xESZ_NS10_INS11_ILi2ELi4ELi3EEES14_NSR_INS5_IJS15_SF_EEENS5_IJSF_SC_EEEEEEENS4_39AutoVectorizingCopyWithAssumedAlignmentILi128EEENS4_14SM90_TMA_STOREES1Y_S20_S20_EEEvvEEEEvNT_6ParamsE,"a",@progbits
	.sectionflags	@""
	.align	4
.nv.constant0._ZN7cutlass13device_kernelINS_4gemm6kernel13GemmUniversalIN4cute5tupleIJiiiiEEENS1_10collective13CollectiveMmaINS1_35MainloopSm100TmaUmmaWarpSpecializedILi54ELi2ELi4ENS5_IJNS4_1CILi2EEENSA_ILi1EEESC_EEEEENS5_IJNSA_ILi64EEESF_NSA_ILi32EEEEEEaNS5_IJlSC_lEEEaSI_NS4_8TiledMMAINS4_8MMA_AtomIJNS4_15SM100_MMA_S8_SSIaaiLi64ELi64ELNS4_4UMMA5MajorE0ELSN_0ELNSM_8SaturateE0EEEEEENS4_6LayoutINS5_IJSC_SC_SC_EEENS5_IJNSA_ILi0EEEST_ST_EEEEENS5_IJNS4_10UnderscoreESW_SW_EEEEENS4_13SM90_TMA_LOADENS4_14ComposedLayoutINS4_7SwizzleILi1ELi4ELi3EEENS4_18smem_ptr_flag_bitsILi8EEENSR_INS5_IJNSA_ILi8EEESG_EEENS5_IJSG_SC_EEEEEEEvNS4_8identityENS4_23SM90_TMA_LOAD_MULTICASTES19_vS1A_EENS_8epilogue10collective18CollectiveEpilogueINS1D_23Sm100TmaWarpSpecializedILi1ELi1ELi32ELb0ELb0EEEJSH_NS5_IJNSR_ISF_SC_EES1I_EEEaSI_aSI_NS1D_6fusion15FusionCallbacksIS1H_NS1K_17LinearCombinationIaiaiLNS_15FloatRoundStyleE2EEESH_S1J_JEEENS4_5SM1004TMEM4LOAD26SM100_TMEM_LOAD_16dp32b32xESZ_NS10_INS11_ILi2ELi4ELi3EEES14_NSR_INS5_IJS15_SF_EEENS5_IJSF_SC_EEEEEEENS4_39AutoVectorizingCopyWithAssumedAlignmentILi128EEENS4_14SM90_TMA_STOREES1Y_S20_S20_EEEvvEEEEvNT_6ParamsE:
	.zero		2944


//--------------------- SYMBOLS --------------------------

	.type		.nv.reservedSmem.offset0,@object
	.size		.nv.reservedSmem.offset0,0x4
	.type		.nv.reservedSmem.cap,@object
	.size		.nv.reservedSmem.cap,0x4
	.type		__assertfail,@function
